// auto-generated by cutlass_sweep.sparse_gemm — config: {"arch": "sm_100", "cluster_m": 1, "cluster_n": 1, "dtype": "fp16", "tile_k": 64, "tile_m": 128, "tile_n": 256}
#include "cutlass/cutlass.h"
#include "cutlass/gemm/collective/collective_builder.hpp"
#include "cutlass/gemm/device/gemm_universal_adapter.h"
#include "cutlass/gemm/kernel/gemm_universal.hpp"
#include "cutlass/epilogue/collective/collective_builder.hpp"

using Elem = cutlass::half_t;
using Acc  = float;
using TileShape    = cute::Shape<cute::_128, cute::_256, cute::_64>;
using ClusterShape = cute::Shape<cute::_1, cute::_1, cute::_1>;

using CollectiveEpilogue = typename cutlass::epilogue::collective::CollectiveBuilder<
    cutlass::arch::Sm100, cutlass::arch::OpClassSparseTensorOp,
    TileShape, ClusterShape,
    cutlass::epilogue::collective::EpilogueTileAuto,
    Acc, Acc,
    Acc, cutlass::layout::ColumnMajor, 128 / cutlass::sizeof_bits<Acc>::value,
    Acc, cutlass::layout::ColumnMajor, 128 / cutlass::sizeof_bits<Acc>::value,
    cutlass::epilogue::TmaWarpSpecialized1Sm
  >::CollectiveOp;

using CollectiveMainloop = typename cutlass::gemm::collective::CollectiveBuilder<
    cutlass::arch::Sm100, cutlass::arch::OpClassSparseTensorOp,
    Elem, cutlass::layout::RowMajor, 2 * 128 / cutlass::sizeof_bits<Elem>::value,
    Elem, cutlass::layout::ColumnMajor, 128 / cutlass::sizeof_bits<Elem>::value,
    Acc,
    TileShape, ClusterShape,
    cutlass::gemm::collective::StageCountAutoCarveoutEpi<CollectiveEpilogue>,
    cutlass::gemm::KernelSparseTmaWarpSpecialized1SmSm100
  >::CollectiveOp;

using GemmKernel = cutlass::gemm::kernel::GemmUniversal<
    cute::Shape<int,int,int,int>,
    CollectiveMainloop,
    CollectiveEpilogue
>;
using Gemm = cutlass::gemm::device::GemmUniversalAdapter<GemmKernel>;

auto* _anchor = &cutlass::device_kernel<GemmKernel>;


// ===== COMPILED SASS (sm_100a) =====

	.target	sm_100a

	.elftype	@"ET_EXEC"


//--------------------- .note.nv.tkinfo           --------------------------
	.section	.note.nv.tkinfo,"",@"SHT_NOTE"
	.sectionflags	@"SHF_NOTE_NV_TKINFO"
	.tkinfo
        /*0018*/ 	.word	0x00000002
        /*0030*/ 	.string	""
        /*0030*/ 	.string	"ptxas"
        /*0030*/ 	.string	"Cuda compilation tools, release 13.0, V13.0.88"
        /*0030*/ 	.string	"Build cuda_13.0.r13.0/compiler.36424714_0"
        /*0030*/ 	.string	"-arch sm_100a -m 64 "



//--------------------- .note.nv.cuinfo           --------------------------
	.section	.note.nv.cuinfo,"",@"SHT_NOTE"
	.sectionflags	@"SHF_NOTE_NV_CUINFO"
        /*0018*/ 	.short	0x0002
        /*001a*/ 	.short	0x0064
        /*001c*/ 	.short	0x0082
	.zero		2


//--------------------- .nv.info                  --------------------------
	.section	.nv.info,"",@"SHT_CUDA_INFO"
	.align	4


	//----- nvinfo : EIATTR_REGCOUNT
	.align		4
        /*0000*/ 	.byte	0x04, 0x2f
        /*0002*/ 	.short	(.L_19 - .L_18)
	.align		4
.L_18:
        /*0004*/ 	.word	index@(_ZN7cutlass13device_kernelINS_4gemm6kernel13GemmUniversalIN4cute5tupleIJiiiiEEENS1_10collective13CollectiveMmaINS1_41MainloopSm100TmaUmmaWarpSpecializedSparseILi4ELi2ELi1ENS5_IJNS4_1CILi1EEESB_SB_EEEEENS5_IJNSA_ILi128EEENSA_ILi256EEENSA_ILi64EEEEEENS_6half_tENS5_IJNS4_6LayoutINS5_IJiNS5_IJNSA_ILi2EEEiEEEiEEENS5_IJlNS5_IJSB_SK_EEElEEEEENSJ_INS5_IJNS5_IJNS5_IJNSA_ILi8EEESK_SQ_EEEiEEENS5_IJNS5_IJNSA_ILi16EEESK_NSA_ILi4EEEEEEiEEEiEEENS5_IJNS5_IJNS5_IJSE_ST_NSA_ILi2048EEEEEENSA_ILi16384EEEEEENS5_IJNS5_IJSB_NSA_ILi1024EEENSA_ILi32EEEEEElEEElEEEEEEEESI_NS5_IJlSB_lEEENS4_8TiledMMAINS4_8MMA_AtomIJNS4_27SM100_MMA_F16BF16_SS_SPARSEISI_SI_fLi128ELi256ELNS4_4UMMA5MajorE0ELS1E_0ELNS1D_7ScaleInE0ELS1F_0EEEEEENSJ_ISC_NS5_IJNSA_ILi0EEES1I_S1I_EEEEENS5_IJNS4_10UnderscoreES1L_S1L_EEEEENS4_13SM90_TMA_LOADENS4_14ComposedLayoutINS4_7SwizzleILi2ELi4ELi3EEENS4_25smem_sparse_ptr_flag_bitsILi2ELi16EEENSJ_INS5_IJNS5_IJSB_SQ_EEENS5_IJSK_S13_EEEEEENS5_IJNS5_IJS1I_SG_EEESN_EEEEEEEvNS4_8identityES1O_NS1P_INS1Q_ILi3ELi4ELi3EEENS4_18smem_ptr_flag_bitsILi16EEENSJ_INS5_IJSQ_SG_EEENS5_IJSG_SB_EEEEEEEvS21_EENS_8epilogue10collective18CollectiveEpilogueINS2A_23Sm100TmaWarpSpecializedILi3ELi2ELi32ELb1ELb0EEEJSH_NS5_IJNSJ_ISE_SB_EENSJ_IS13_SB_EEEEEfNS5_IJSB_llEEEfS2I_NS2A_6fusion15FusionCallbacksIS2E_NS2J_17LinearCombinationIffffLNS_15FloatRoundStyleE2EEESH_S2H_JEEENS4_5SM1004TMEM4LOAD26SM100_TMEM_LOAD_32dp32b32xES1O_NS1P_INS1Q_ILi2ELi5ELi2EEENS23_ILi32EEENSJ_INS5_IJS13_SU_EEENS5_IJSB_S13_EEEEEEENS4_39AutoVectorizingCopyWithAssumedAlignmentILi128EEENS4_14SM90_TMA_STOREES2Y_S30_S30_EEEvvEEEEvNT_6ParamsE)
        /*0008*/ 	.word	0x0000006f


	//----- nvinfo : EIATTR_FRAME_SIZE
	.align		4
.L_19:
        /*000c*/ 	.byte	0x04, 0x11
        /*000e*/ 	.short	(.L_21 - .L_20)
	.align		4
.L_20:
        /*0010*/ 	.word	index@($__internal_2_$__cuda_sm10x_tcgen05_guardrail_trap_unallocated_columns_being_dealloced)
        /*0014*/ 	.word	0x00000000


	//----- nvinfo : EIATTR_FRAME_SIZE
	.align		4
.L_21:
        /*0018*/ 	.byte	0x04, 0x11
        /*001a*/ 	.short	(.L_23 - .L_22)
	.align		4
.L_22:
        /*001c*/ 	.word	index@($__internal_1_$__cuda_sm10x_tcgen05_guardrail_trap_phase_invalid_during_alloc)
        /*0020*/ 	.word	0x00000000


	//----- nvinfo : EIATTR_FRAME_SIZE
	.align		4
.L_23:
        /*0024*/ 	.byte	0x04, 0x11
        /*0026*/ 	.short	(.L_25 - .L_24)
	.align		4
.L_24:
        /*0028*/ 	.word	index@($__internal_0_$__cuda_sm10x_tcgen05_guardrail_trap_col_being_dealloced_not_returned_by_alloc)
        /*002c*/ 	.word	0x00000000


	//----- nvinfo : EIATTR_FRAME_SIZE
	.align		4
.L_25:
        /*0030*/ 	.byte	0x04, 0x11
        /*0032*/ 	.short	(.L_27 - .L_26)
	.align		4
.L_26:
        /*0034*/ 	.word	index@(_ZN7cutlass13device_kernelINS_4gemm6kernel13GemmUniversalIN4cute5tupleIJiiiiEEENS1_10collective13CollectiveMmaINS1_41MainloopSm100TmaUmmaWarpSpecializedSparseILi4ELi2ELi1ENS5_IJNS4_1CILi1EEESB_SB_EEEEENS5_IJNSA_ILi128EEENSA_ILi256EEENSA_ILi64EEEEEENS_6half_tENS5_IJNS4_6LayoutINS5_IJiNS5_IJNSA_ILi2EEEiEEEiEEENS5_IJlNS5_IJSB_SK_EEElEEEEENSJ_INS5_IJNS5_IJNS5_IJNSA_ILi8EEESK_SQ_EEEiEEENS5_IJNS5_IJNSA_ILi16EEESK_NSA_ILi4EEEEEEiEEEiEEENS5_IJNS5_IJNS5_IJSE_ST_NSA_ILi2048EEEEEENSA_ILi16384EEEEEENS5_IJNS5_IJSB_NSA_ILi1024EEENSA_ILi32EEEEEElEEElEEEEEEEESI_NS5_IJlSB_lEEENS4_8TiledMMAINS4_8MMA_AtomIJNS4_27SM100_MMA_F16BF16_SS_SPARSEISI_SI_fLi128ELi256ELNS4_4UMMA5MajorE0ELS1E_0ELNS1D_7ScaleInE0ELS1F_0EEEEEENSJ_ISC_NS5_IJNSA_ILi0EEES1I_S1I_EEEEENS5_IJNS4_10UnderscoreES1L_S1L_EEEEENS4_13SM90_TMA_LOADENS4_14ComposedLayoutINS4_7SwizzleILi2ELi4ELi3EEENS4_25smem_sparse_ptr_flag_bitsILi2ELi16EEENSJ_INS5_IJNS5_IJSB_SQ_EEENS5_IJSK_S13_EEEEEENS5_IJNS5_IJS1I_SG_EEESN_EEEEEEEvNS4_8identityES1O_NS1P_INS1Q_ILi3ELi4ELi3EEENS4_18smem_ptr_flag_bitsILi16EEENSJ_INS5_IJSQ_SG_EEENS5_IJSG_SB_EEEEEEEvS21_EENS_8epilogue10collective18CollectiveEpilogueINS2A_23Sm100TmaWarpSpecializedILi3ELi2ELi32ELb1ELb0EEEJSH_NS5_IJNSJ_ISE_SB_EENSJ_IS13_SB_EEEEEfNS5_IJSB_llEEEfS2I_NS2A_6fusion15FusionCallbacksIS2E_NS2J_17LinearCombinationIffffLNS_15FloatRoundStyleE2EEESH_S2H_JEEENS4_5SM1004TMEM4LOAD26SM100_TMEM_LOAD_32dp32b32xES1O_NS1P_INS1Q_ILi2ELi5ELi2EEENS23_ILi32EEENSJ_INS5_IJS13_SU_EEENS5_IJSB_S13_EEEEEEENS4_39AutoVectorizingCopyWithAssumedAlignmentILi128EEENS4_14SM90_TMA_STOREES2Y_S30_S30_EEEvvEEEEvNT_6ParamsE)
        /*0038*/ 	.word	0x00000000


	//----- nvinfo : EIATTR_MIN_STACK_SIZE
	.align		4
.L_27:
        /*003c*/ 	.byte	0x04, 0x12
        /*003e*/ 	.short	(.L_29 - .L_28)
	.align		4
.L_28:
        /*0040*/ 	.word	index@(_ZN7cutlass13device_kernelINS_4gemm6kernel13GemmUniversalIN4cute5tupleIJiiiiEEENS1_10collective13CollectiveMmaINS1_41MainloopSm100TmaUmmaWarpSpecializedSparseILi4ELi2ELi1ENS5_IJNS4_1CILi1EEESB_SB_EEEEENS5_IJNSA_ILi128EEENSA_ILi256EEENSA_ILi64EEEEEENS_6half_tENS5_IJNS4_6LayoutINS5_IJiNS5_IJNSA_ILi2EEEiEEEiEEENS5_IJlNS5_IJSB_SK_EEElEEEEENSJ_INS5_IJNS5_IJNS5_IJNSA_ILi8EEESK_SQ_EEEiEEENS5_IJNS5_IJNSA_ILi16EEESK_NSA_ILi4EEEEEEiEEEiEEENS5_IJNS5_IJNS5_IJSE_ST_NSA_ILi2048EEEEEENSA_ILi16384EEEEEENS5_IJNS5_IJSB_NSA_ILi1024EEENSA_ILi32EEEEEElEEElEEEEEEEESI_NS5_IJlSB_lEEENS4_8TiledMMAINS4_8MMA_AtomIJNS4_27SM100_MMA_F16BF16_SS_SPARSEISI_SI_fLi128ELi256ELNS4_4UMMA5MajorE0ELS1E_0ELNS1D_7ScaleInE0ELS1F_0EEEEEENSJ_ISC_NS5_IJNSA_ILi0EEES1I_S1I_EEEEENS5_IJNS4_10UnderscoreES1L_S1L_EEEEENS4_13SM90_TMA_LOADENS4_14ComposedLayoutINS4_7SwizzleILi2ELi4ELi3EEENS4_25smem_sparse_ptr_flag_bitsILi2ELi16EEENSJ_INS5_IJNS5_IJSB_SQ_EEENS5_IJSK_S13_EEEEEENS5_IJNS5_IJS1I_SG_EEESN_EEEEEEEvNS4_8identityES1O_NS1P_INS1Q_ILi3ELi4ELi3EEENS4_18smem_ptr_flag_bitsILi16EEENSJ_INS5_IJSQ_SG_EEENS5_IJSG_SB_EEEEEEEvS21_EENS_8epilogue10collective18CollectiveEpilogueINS2A_23Sm100TmaWarpSpecializedILi3ELi2ELi32ELb1ELb0EEEJSH_NS5_IJNSJ_ISE_SB_EENSJ_IS13_SB_EEEEEfNS5_IJSB_llEEEfS2I_NS2A_6fusion15FusionCallbacksIS2E_NS2J_17LinearCombinationIffffLNS_15FloatRoundStyleE2EEESH_S2H_JEEENS4_5SM1004TMEM4LOAD26SM100_TMEM_LOAD_32dp32b32xES1O_NS1P_INS1Q_ILi2ELi5ELi2EEENS23_ILi32EEENSJ_INS5_IJS13_SU_EEENS5_IJSB_S13_EEEEEEENS4_39AutoVectorizingCopyWithAssumedAlignmentILi128EEENS4_14SM90_TMA_STOREES2Y_S30_S30_EEEvvEEEEvNT_6ParamsE)
        /*0044*/ 	.word	0x00000000
.L_29:


//--------------------- .nv.compat                --------------------------
	.section	.nv.compat,"",@"SHT_CUDA_COMPAT_INFO"
	.align	4
        /*0000*/ 	.byte	0x02, 0x09, 0x01, 0x00, 0x02, 0x02, 0x02, 0x00, 0x02, 0x05, 0x05, 0x00, 0x03, 0x07, 0x01, 0x01
        /*0010*/ 	.byte	0x02, 0x03, 0x01, 0x00, 0x02, 0x06, 0x01, 0x00, 0x04, 0x0b, 0x08, 0x00, 0x09, 0x00, 0x00, 0x00
        /*0020*/ 	.byte	0x00, 0x00, 0x00, 0x00


//--------------------- .nv.info._ZN7cutlass13device_kernelINS_4gemm6kernel13GemmUniversalIN4cute5tupleIJiiiiEEENS1_10collective13CollectiveMmaINS1_41MainloopSm100TmaUmmaWarpSpecializedSparseILi4ELi2ELi1ENS5_IJNS4_1CILi1EEESB_SB_EEEEENS5_IJNSA_ILi128EEENSA_ILi256EEENSA_ILi64EEEEEENS_6half_tENS5_IJNS4_6LayoutINS5_IJiNS5_IJNSA_ILi2EEEiEEEiEEENS5_IJlNS5_IJSB_SK_EEElEEEEENSJ_INS5_IJNS5_IJNS5_IJNSA_ILi8EEESK_SQ_EEEiEEENS5_IJNS5_IJNSA_ILi16EEESK_NSA_ILi4EEEEEEiEEEiEEENS5_IJNS5_IJNS5_IJSE_ST_NSA_ILi2048EEEEEENSA_ILi16384EEEEEENS5_IJNS5_IJSB_NSA_ILi1024EEENSA_ILi32EEEEEElEEElEEEEEEEESI_NS5_IJlSB_lEEENS4_8TiledMMAINS4_8MMA_AtomIJNS4_27SM100_MMA_F16BF16_SS_SPARSEISI_SI_fLi128ELi256ELNS4_4UMMA5MajorE0ELS1E_0ELNS1D_7ScaleInE0ELS1F_0EEEEEENSJ_ISC_NS5_IJNSA_ILi0EEES1I_S1I_EEEEENS5_IJNS4_10UnderscoreES1L_S1L_EEEEENS4_13SM90_TMA_LOADENS4_14ComposedLayoutINS4_7SwizzleILi2ELi4ELi3EEENS4_25smem_sparse_ptr_flag_bitsILi2ELi16EEENSJ_INS5_IJNS5_IJSB_SQ_EEENS5_IJSK_S13_EEEEEENS5_IJNS5_IJS1I_SG_EEESN_EEEEEEEvNS4_8identityES1O_NS1P_INS1Q_ILi3ELi4ELi3EEENS4_18smem_ptr_flag_bitsILi16EEENSJ_INS5_IJSQ_SG_EEENS5_IJSG_SB_EEEEEEEvS21_EENS_8epilogue10collective18CollectiveEpilogueINS2A_23Sm100TmaWarpSpecializedILi3ELi2ELi32ELb1ELb0EEEJSH_NS5_IJNSJ_ISE_SB_EENSJ_IS13_SB_EEEEEfNS5_IJSB_llEEEfS2I_NS2A_6fusion15FusionCallbacksIS2E_NS2J_17LinearCombinationIffffLNS_15FloatRoundStyleE2EEESH_S2H_JEEENS4_5SM1004TMEM4LOAD26SM100_TMEM_LOAD_32dp32b32xES1O_NS1P_INS1Q_ILi2ELi5ELi2EEENS23_ILi32EEENSJ_INS5_IJS13_SU_EEENS5_IJSB_S13_EEEEEEENS4_39AutoVectorizingCopyWithAssumedAlignmentILi128EEENS4_14SM90_TMA_STOREES2Y_S30_S30_EEEvvEEEEvNT_6ParamsE --------------------------
	.section	.nv.info._ZN7cutlass13device_kernelINS_4gemm6kernel13GemmUniversalIN4cute5tupleIJiiiiEEENS1_10collective13CollectiveMmaINS1_41MainloopSm100TmaUmmaWarpSpecializedSparseILi4ELi2ELi1ENS5_IJNS4_1CILi1EEESB_SB_EEEEENS5_IJNSA_ILi128EEENSA_ILi256EEENSA_ILi64EEEEEENS_6half_tENS5_IJNS4_6LayoutINS5_IJiNS5_IJNSA_ILi2EEEiEEEiEEENS5_IJlNS5_IJSB_SK_EEElEEEEENSJ_INS5_IJNS5_IJNS5_IJNSA_ILi8EEESK_SQ_EEEiEEENS5_IJNS5_IJNSA_ILi16EEESK_NSA_ILi4EEEEEEiEEEiEEENS5_IJNS5_IJNS5_IJSE_ST_NSA_ILi2048EEEEEENSA_ILi16384EEEEEENS5_IJNS5_IJSB_NSA_ILi1024EEENSA_ILi32EEEEEElEEElEEEEEEEESI_NS5_IJlSB_lEEENS4_8TiledMMAINS4_8MMA_AtomIJNS4_27SM100_MMA_F16BF16_SS_SPARSEISI_SI_fLi128ELi256ELNS4_4UMMA5MajorE0ELS1E_0ELNS1D_7ScaleInE0ELS1F_0EEEEEENSJ_ISC_NS5_IJNSA_ILi0EEES1I_S1I_EEEEENS5_IJNS4_10UnderscoreES1L_S1L_EEEEENS4_13SM90_TMA_LOADENS4_14ComposedLayoutINS4_7SwizzleILi2ELi4ELi3EEENS4_25smem_sparse_ptr_flag_bitsILi2ELi16EEENSJ_INS5_IJNS5_IJSB_SQ_EEENS5_IJSK_S13_EEEEEENS5_IJNS5_IJS1I_SG_EEESN_EEEEEEEvNS4_8identityES1O_NS1P_INS1Q_ILi3ELi4ELi3EEENS4_18smem_ptr_flag_bitsILi16EEENSJ_INS5_IJSQ_SG_EEENS5_IJSG_SB_EEEEEEEvS21_EENS_8epilogue10collective18CollectiveEpilogueINS2A_23Sm100TmaWarpSpecializedILi3ELi2ELi32ELb1ELb0EEEJSH_NS5_IJNSJ_ISE_SB_EENSJ_IS13_SB_EEEEEfNS5_IJSB_llEEEfS2I_NS2A_6fusion15FusionCallbacksIS2E_NS2J_17LinearCombinationIffffLNS_15FloatRoundStyleE2EEESH_S2H_JEEENS4_5SM1004TMEM4LOAD26SM100_TMEM_LOAD_32dp32b32xES1O_NS1P_INS1Q_ILi2ELi5ELi2EEENS23_ILi32EEENSJ_INS5_IJS13_SU_EEENS5_IJSB_S13_EEEEEEENS4_39AutoVectorizingCopyWithAssumedAlignmentILi128EEENS4_14SM90_TMA_STOREES2Y_S30_S30_EEEvvEEEEvNT_6ParamsE,"",@"SHT_CUDA_INFO"
	.sectionflags	@""
	.align	4


	//----- nvinfo : EIATTR_CUDA_API_VERSION
	.align		4
        /*0000*/ 	.byte	0x04, 0x37
        /*0002*/ 	.short	(.L_31 - .L_30)
.L_30:
        /*0004*/ 	.word	0x00000082


	//----- nvinfo : EIATTR_KPARAM_INFO
	.align		4
.L_31:
        /*0008*/ 	.byte	0x04, 0x17
        /*000a*/ 	.short	(.L_33 - .L_32)
.L_32:
        /*000c*/ 	.word	0x00000000
        /*0010*/ 	.short	0x0000
        /*0012*/ 	.short	0x0000
        /*0014*/ 	.byte	0x00, 0xf0, 0x01, 0x28


	//----- nvinfo : EIATTR_AT_ENTRY_FRAGMENTS
	.align		4
.L_33:
        /*0018*/ 	.byte	0x04, 0x4f
        /*001a*/ 	.short	(.L_35 - .L_34)


	//   ....[0]....
.L_34:
        /*001c*/ 	.word	0x00000006


	//----- nvinfo : EIATTR_RESERVED_SMEM_USED
	.align		4
.L_35:
        /*0020*/ 	.byte	0x01, 0x41
	.zero		2


	//----- nvinfo : EIATTR_SPARSE_MMA_MASK
	.align		4
        /*0024*/ 	.byte	0x03, 0x50
        /*0026*/ 	.short	0x0040


	//----- nvinfo : EIATTR_TCGEN05_1CTA_USED
	.align		4
        /*0028*/ 	.byte	0x01, 0x51
	.zero		2


	//----- nvinfo : EIATTR_MAXREG_COUNT
	.align		4
        /*002c*/ 	.byte	0x03, 0x1b
        /*002e*/ 	.short	0x00ff


	//----- nvinfo : EIATTR_NUM_BARRIERS
	.align		4
        /*0030*/ 	.byte	0x02, 0x4c
        /*0032*/ 	.byte	0x07
	.zero		1


	//----- nvinfo : EIATTR_EXTERNS
	.align		4
        /*0034*/ 	.byte	0x04, 0x0f
        /*0036*/ 	.short	(.L_37 - .L_36)


	//   ....[0]....
	.align		4
.L_36:
        /*0038*/ 	.word	index@(__assertfail)


	//----- nvinfo : EIATTR_MERCURY_ISA_VERSION
	.align		4
.L_37:
        /*003c*/ 	.byte	0x03, 0x5f
        /*003e*/ 	.short	0x0101


	//----- nvinfo : EIATTR_INT_WARP_WIDE_INSTR_OFFSETS
	.align		4
        /*0040*/ 	.byte	0x04, 0x31
        /*0042*/ 	.short	(.L_39 - .L_38)


	//   ....[0]....
.L_38:
        /*0044*/ 	.word	0x00000cf0


	//   ....[1]....
        /*0048*/ 	.word	0x00000ef0


	//   ....[2]....
        /*004c*/ 	.word	0x000035d0


	//   ....[3]....
        /*0050*/ 	.word	0x000035f0


	//   ....[4]....
        /*0054*/ 	.word	0x00003620


	//   ....[5]....
        /*0058*/ 	.word	0x00004270


	//   ....[6]....
        /*005c*/ 	.word	0x000042a0


	//   ....[7]....
        /*0060*/ 	.word	0x00004400


	//   ....[8]....
        /*0064*/ 	.word	0x00004440


	//   ....[9]....
        /*0068*/ 	.word	0x000044f0


	//   ....[10]....
        /*006c*/ 	.word	0x00004630


	//   ....[11]....
        /*0070*/ 	.word	0x00004650


	//   ....[12]....
        /*0074*/ 	.word	0x00004790


	//   ....[13]....
        /*0078*/ 	.word	0x000047f0


	//   ....[14]....
        /*007c*/ 	.word	0x000048a0


	//   ....[15]....
        /*0080*/ 	.word	0x00004a00


	//   ....[16]....
        /*0084*/ 	.word	0x00004a10


	//   ....[17]....
        /*0088*/ 	.word	0x00004b30


	//   ....[18]....
        /*008c*/ 	.word	0x00004b90


	//   ....[19]....
        /*0090*/ 	.word	0x00004c40


	//   ....[20]....
        /*0094*/ 	.word	0x00004d60


	//   ....[21]....
        /*0098*/ 	.word	0x00004de0


	//   ....[22]....
        /*009c*/ 	.word	0x00004f20


	//   ....[23]....
        /*00a0*/ 	.word	0x00004f60


	//   ....[24]....
        /*00a4*/ 	.word	0x00004fc0


	//   ....[25]....
        /*00a8*/ 	.word	0x00005080


	//   ....[26]....
        /*00ac*/ 	.word	0x00005100


	//   ....[27]....
        /*00b0*/ 	.word	0x00005240


	//   ....[28]....
        /*00b4*/ 	.word	0x00005280


	//   ....[29]....
        /*00b8*/ 	.word	0x00005300


	//   ....[30]....
        /*00bc*/ 	.word	0x000053e0


	//   ....[31]....
        /*00c0*/ 	.word	0x000053f0


	//   ....[32]....
        /*00c4*/ 	.word	0x00005510


	//   ....[33]....
        /*00c8*/ 	.word	0x00005570


	//   ....[34]....
        /*00cc*/ 	.word	0x00005620


	//   ....[35]....
        /*00d0*/ 	.word	0x00005760


	//   ....[36]....
        /*00d4*/ 	.word	0x00005780


	//   ....[37]....
        /*00d8*/ 	.word	0x000058b0


	//   ....[38]....
        /*00dc*/ 	.word	0x00005910


	//   ....[39]....
        /*00e0*/ 	.word	0x000059c0


	//   ....[40]....
        /*00e4*/ 	.word	0x00005b20


	//   ....[41]....
        /*00e8*/ 	.word	0x00005b70


	//   ....[42]....
        /*00ec*/ 	.word	0x00005c90


	//   ....[43]....
        /*00f0*/ 	.word	0x00005cf0


	//   ....[44]....
        /*00f4*/ 	.word	0x00005da0


	//----- nvinfo : EIATTR_COOP_GROUP_MASK_REGIDS
	.align		4
.L_39:
        /*00f8*/ 	.byte	0x04, 0x29
        /*00fa*/ 	.short	(.L_41 - .L_40)


	//   ....[0]....
.L_40:
        /*00fc*/ 	.word	0xffffffff


	//   ....[1]....
        /*0100*/ 	.word	0xffffffff


	//   ....[2]....
        /*0104*/ 	.word	0xffffffff


	//   ....[3]....
        /*0108*/ 	.word	0xffffffff


	//   ....[4]....
        /*010c*/ 	.word	0xffffffff


	//   ....[5]....
        /*0110*/ 	.word	0xffffffff


	//   ....[6]....
        /*0114*/ 	.word	0xffffffff


	//   ....[7]....
        /*0118*/ 	.word	0xffffffff


	//   ....[8]....
        /*011c*/ 	.word	0xffffffff


	//   ....[9]....
        /*0120*/ 	.word	0xffffffff


	//   ....[10]....
        /*0124*/ 	.word	0xffffffff


	//   ....[11]....
        /*0128*/ 	.word	0xffffffff


	//   ....[12]....
        /*012c*/ 	.word	0xffffffff


	//----- nvinfo : EIATTR_COOP_GROUP_INSTR_OFFSETS
	.align		4
.L_41:
        /*0130*/ 	.byte	0x04, 0x28
        /*0132*/ 	.short	(.L_43 - .L_42)


	//   ....[0]....
.L_42:
        /*0134*/ 	.word	0x00000080


	//   ....[1]....
        /*0138*/ 	.word	0x00000520


	//   ....[2]....
        /*013c*/ 	.word	0x00000670


	//   ....[3]....
        /*0140*/ 	.word	0x000007f0


	//   ....[4]....
        /*0144*/ 	.word	0x000008f0


	//   ....[5]....
        /*0148*/ 	.word	0x00000a60


	//   ....[6]....
        /*014c*/ 	.word	0x00000ba0


	//   ....[7]....
        /*0150*/ 	.word	0x00001b00


	//   ....[8]....
        /*0154*/ 	.word	0x00002980


	//   ....[9]....
        /*0158*/ 	.word	0x00002b90


	//   ....[10]....
        /*015c*/ 	.word	0x00002bc0


	//   ....[11]....
        /*0160*/ 	.word	0x000034b0


	//   ....[12]....
        /*0164*/ 	.word	0x000036e0


	//----- nvinfo : EIATTR_VRC_CTA_INIT_COUNT
	.align		4
.L_43:
        /*0168*/ 	.byte	0x02, 0x4a
        /*016a*/ 	.byte	0x80
	.zero		1


	//----- nvinfo : EIATTR_SYSCALL_OFFSETS
	.align		4
        /*016c*/ 	.byte	0x04, 0x46
        /*016e*/ 	.short	(.L_45 - .L_44)


	//   ....[0]....
.L_44:
        /*0170*/ 	.word	0x00006b10


	//   ....[1]....
        /*0174*/ 	.word	0x00006c00


	//   ....[2]....
        /*0178*/ 	.word	0x00007810


	//   ....[3]....
        /*017c*/ 	.word	0x00008720


	//   ....[4]....
        /*0180*/ 	.word	0x00009660


	//   ....[5]....
        /*0184*/ 	.word	0x0000a5b0


	//   ....[6]....
        /*0188*/ 	.word	0x0000b500


	//   ....[7]....
        /*018c*/ 	.word	0x0000c450


	//   ....[8]....
        /*0190*/ 	.word	0x0000d3a0


	//   ....[9]....
        /*0194*/ 	.word	0x0000e290


	//----- nvinfo : EIATTR_MBARRIER_INSTR_OFFSETS
	.align		4
.L_45:
        /*0198*/ 	.byte	0x04, 0x39
        /*019a*/ 	.short	(.L_47 - .L_46)


	//   ....[0]....
.L_46:
        /*019c*/ 	.word	0x000005e0
        /*01a0*/ 	.word	0x000000ff
        /*01a4*/ 	.word	0x00000000
        /*01a8*/ 	.short	0x0100
        /*01aa*/ 	.byte	0x04
	.zero		1


	//   ....[1]....
        /*01ac*/ 	.word	0x000005f0
        /*01b0*/ 	.word	0x000000ff
        /*01b4*/ 	.word	0x00000020
        /*01b8*/ 	.short	0x0100
        /*01ba*/ 	.byte	0x04
	.zero		1


	//   ....[2]....
        /*01bc*/ 	.word	0x00000600
        /*01c0*/ 	.word	0x000000ff
        /*01c4*/ 	.word	0x00000008
        /*01c8*/ 	.short	0x0100
        /*01ca*/ 	.byte	0x04
	.zero		1


	//   ....[3]....
        /*01cc*/ 	.word	0x00000610
        /*01d0*/ 	.word	0x000000ff
        /*01d4*/ 	.word	0x00000028
        /*01d8*/ 	.short	0x0100
        /*01da*/ 	.byte	0x04
	.zero		1


	//   ....[4]....
        /*01dc*/ 	.word	0x00000620
        /*01e0*/ 	.word	0x000000ff
        /*01e4*/ 	.word	0x00000010
        /*01e8*/ 	.short	0x0100
        /*01ea*/ 	.byte	0x04
	.zero		1


	//   ....[5]....
        /*01ec*/ 	.word	0x00000630
        /*01f0*/ 	.word	0x000000ff
        /*01f4*/ 	.word	0x00000030
        /*01f8*/ 	.short	0x0100
        /*01fa*/ 	.byte	0x04
	.zero		1


	//   ....[6]....
        /*01fc*/ 	.word	0x00000640
        /*0200*/ 	.word	0x000000ff
        /*0204*/ 	.word	0x00000018
        /*0208*/ 	.short	0x0100
        /*020a*/ 	.byte	0x04
	.zero		1


	//   ....[7]....
        /*020c*/ 	.word	0x00000650
        /*0210*/ 	.word	0x000000ff
        /*0214*/ 	.word	0x00000038
        /*0218*/ 	.short	0x0100
        /*021a*/ 	.byte	0x04
	.zero		1


	//   ....[8]....
        /*021c*/ 	.word	0x00000780
        /*0220*/ 	.word	0x000000ff
        /*0224*/ 	.word	0x00000040
        /*0228*/ 	.short	0x0100
        /*022a*/ 	.byte	0x04
	.zero		1


	//   ....[9]....
        /*022c*/ 	.word	0x00000790
        /*0230*/ 	.word	0x000000ff
        /*0234*/ 	.word	0x00000058
        /*0238*/ 	.short	0x0100
        /*023a*/ 	.byte	0x04
	.zero		1


	//   ....[10]....
        /*023c*/ 	.word	0x000007a0
        /*0240*/ 	.word	0x000000ff
        /*0244*/ 	.word	0x00000048
        /*0248*/ 	.short	0x0100
        /*024a*/ 	.byte	0x04
	.zero		1


	//   ....[11]....
        /*024c*/ 	.word	0x000007b0
        /*0250*/ 	.word	0x000000ff
        /*0254*/ 	.word	0x00000060
        /*0258*/ 	.short	0x0100
        /*025a*/ 	.byte	0x04
	.zero		1


	//   ....[12]....
        /*025c*/ 	.word	0x000007c0
        /*0260*/ 	.word	0x000000ff
        /*0264*/ 	.word	0x00000050
        /*0268*/ 	.short	0x0100
        /*026a*/ 	.byte	0x04
	.zero		1


	//   ....[13]....
        /*026c*/ 	.word	0x000007d0
        /*0270*/ 	.word	0x000000ff
        /*0274*/ 	.word	0x00000068
        /*0278*/ 	.short	0x0100
        /*027a*/ 	.byte	0x04
	.zero		1


	//   ....[14]....
        /*027c*/ 	.word	0x000008c0
        /*0280*/ 	.word	0x000000ff
        /*0284*/ 	.word	0x00000070
        /*0288*/ 	.short	0x0100
        /*028a*/ 	.byte	0x06
	.zero		1


	//   ....[15]....
        /*028c*/ 	.word	0x000008d0
        /*0290*/ 	.word	0x000000ff
        /*0294*/ 	.word	0x00000078
        /*0298*/ 	.short	0x0100
        /*029a*/ 	.byte	0x06
	.zero		1


	//   ....[16]....
        /*029c*/ 	.word	0x00000a10
        /*02a0*/ 	.word	0x000000ff
        /*02a4*/ 	.word	0x00000080
        /*02a8*/ 	.short	0x0100
        /*02aa*/ 	.byte	0x06
	.zero		1


	//   ....[17]....
        /*02ac*/ 	.word	0x00000a20
        /*02b0*/ 	.word	0x000000ff
        /*02b4*/ 	.word	0x00000090
        /*02b8*/ 	.short	0x0100
        /*02ba*/ 	.byte	0x06
	.zero		1


	//   ....[18]....
        /*02bc*/ 	.word	0x00000a30
        /*02c0*/ 	.word	0x000000ff
        /*02c4*/ 	.word	0x00000088
        /*02c8*/ 	.short	0x0100
        /*02ca*/ 	.byte	0x06
	.zero		1


	//   ....[19]....
        /*02cc*/ 	.word	0x00000a40
        /*02d0*/ 	.word	0x000000ff
        /*02d4*/ 	.word	0x00000098
        /*02d8*/ 	.short	0x0100
        /*02da*/ 	.byte	0x06
	.zero		1


	//   ....[20]....
        /*02dc*/ 	.word	0x00000b70
        /*02e0*/ 	.word	0x000000ff
        /*02e4*/ 	.word	0x000000a0
        /*02e8*/ 	.short	0x0100
        /*02ea*/ 	.byte	0x04
	.zero		1


	//   ....[21]....
        /*02ec*/ 	.word	0x00000b80
        /*02f0*/ 	.word	0x000000ff
        /*02f4*/ 	.word	0x000000a8
        /*02f8*/ 	.short	0x0100
        /*02fa*/ 	.byte	0x04
	.zero		1


	//   ....[22]....
        /*02fc*/ 	.word	0x00000ca0
        /*0300*/ 	.word	0x000000ff
        /*0304*/ 	.word	0x000000b0
        /*0308*/ 	.short	0x0100
        /*030a*/ 	.byte	0x04
	.zero		1


	//   ....[23]....
        /*030c*/ 	.word	0x00000cb0
        /*0310*/ 	.word	0x000000ff
        /*0314*/ 	.word	0x000000c0
        /*0318*/ 	.short	0x0100
        /*031a*/ 	.byte	0x04
	.zero		1


	//   ....[24]....
        /*031c*/ 	.word	0x00000cc0
        /*0320*/ 	.word	0x000000ff
        /*0324*/ 	.word	0x000000b8
        /*0328*/ 	.short	0x0100
        /*032a*/ 	.byte	0x04
	.zero		1


	//   ....[25]....
        /*032c*/ 	.word	0x00000cd0
        /*0330*/ 	.word	0x000000ff
        /*0334*/ 	.word	0x000000c8
        /*0338*/ 	.short	0x0100
        /*033a*/ 	.byte	0x04
	.zero		1


	//   ....[26]....
        /*033c*/ 	.word	0x00000f30
        /*0340*/ 	.word	0x000000ff
        /*0344*/ 	.word	0x000000d0
        /*0348*/ 	.short	0x0100
        /*034a*/ 	.byte	0x06
	.zero		1


	//   ....[27]....
        /*034c*/ 	.word	0x00001670
        /*0350*/ 	.word	0x00000003
        /*0354*/ 	.word	0x000000c0
        /*0358*/ 	.short	0x010a
        /*035a*/ 	.byte	0xff
	.zero		1


	//   ....[28]....
        /*035c*/ 	.word	0x000016a0
        /*0360*/ 	.word	0x00000003
        /*0364*/ 	.word	0x000000b0
        /*0368*/ 	.short	0x0101
        /*036a*/ 	.byte	0xff
	.zero		1


	//   ....[29]....
        /*036c*/ 	.word	0x00001710
        /*0370*/ 	.word	0x000000ff
        /*0374*/ 	.word	0x00000020
        /*0378*/ 	.short	0x010a
        /*037a*/ 	.byte	0x04
	.zero		1


	//   ....[30]....
        /*037c*/ 	.word	0x00001840
        /*0380*/ 	.word	0x000000ff
        /*0384*/ 	.word	0x00000020
        /*0388*/ 	.short	0x010a
        /*038a*/ 	.byte	0x21
	.zero		1


	//   ....[31]....
        /*038c*/ 	.word	0x000019d0
        /*0390*/ 	.word	0x000000ff
        /*0394*/ 	.word	0x00000020
        /*0398*/ 	.short	0x010a
        /*039a*/ 	.byte	0x07
	.zero		1


	//   ....[32]....
        /*039c*/ 	.word	0x00001ae0
        /*03a0*/ 	.word	0x000000ff
        /*03a4*/ 	.word	0x00000078
        /*03a8*/ 	.short	0x0101
        /*03aa*/ 	.byte	0x06
	.zero		1


	//   ....[33]....
        /*03ac*/ 	.word	0x00001b10
        /*03b0*/ 	.word	0x00000003
        /*03b4*/ 	.word	0x00000080
        /*03b8*/ 	.short	0x010a
        /*03ba*/ 	.byte	0xff
	.zero		1


	//   ....[34]....
        /*03bc*/ 	.word	0x00001c60
        /*03c0*/ 	.word	0x00000000
        /*03c4*/ 	.word	0x00000000
        /*03c8*/ 	.short	0x0101
        /*03ca*/ 	.byte	0xff
	.zero		1


	//   ....[35]....
        /*03cc*/ 	.word	0x000021f0
        /*03d0*/ 	.word	0x000000ff
        /*03d4*/ 	.word	0x00000000
        /*03d8*/ 	.short	0x010a
        /*03da*/ 	.byte	0x04
	.zero		1


	//   ....[36]....
        /*03dc*/ 	.word	0x00002280
        /*03e0*/ 	.word	0x000000ff
        /*03e4*/ 	.word	0x00000000
        /*03e8*/ 	.short	0x010a
        /*03ea*/ 	.byte	0x05
	.zero		1


	//   ....[37]....
        /*03ec*/ 	.word	0x00002310
        /*03f0*/ 	.word	0x000000ff
        /*03f4*/ 	.word	0x00000000
        /*03f8*/ 	.short	0x010a
        /*03fa*/ 	.byte	0x05
	.zero		1


	//   ....[38]....
        /*03fc*/ 	.word	0x000023b0
        /*0400*/ 	.word	0x00000000
        /*0404*/ 	.word	0x00000000
        /*0408*/ 	.short	0x010a
        /*040a*/ 	.byte	0xff
	.zero		1


	//   ....[39]....
        /*040c*/ 	.word	0x000024d0
        /*0410*/ 	.word	0x00000002
        /*0414*/ 	.word	0x000000b0
        /*0418*/ 	.short	0x010a
        /*041a*/ 	.byte	0xff
	.zero		1


	//   ....[40]....
        /*041c*/ 	.word	0x00002530
        /*0420*/ 	.word	0x00000004
        /*0424*/ 	.word	0x00000000
        /*0428*/ 	.short	0x0101
        /*042a*/ 	.byte	0xff
	.zero		1


	//   ....[41]....
        /*042c*/ 	.word	0x00002550
        /*0430*/ 	.word	0x000000ff
        /*0434*/ 	.word	0x00000090
        /*0438*/ 	.short	0x010a
        /*043a*/ 	.byte	0x04
	.zero		1


	//   ....[42]....
        /*043c*/ 	.word	0x00002670
        /*0440*/ 	.word	0x00000002
        /*0444*/ 	.word	0x00000080
        /*0448*/ 	.short	0x010a
        /*044a*/ 	.byte	0xff
	.zero		1


	//   ....[43]....
        /*044c*/ 	.word	0x00002780
        /*0450*/ 	.word	0x00000002
        /*0454*/ 	.word	0x00000000
        /*0458*/ 	.short	0x0101
        /*045a*/ 	.byte	0xff
	.zero		1


	//   ....[44]....
        /*045c*/ 	.word	0x00002810
        /*0460*/ 	.word	0x000000ff
        /*0464*/ 	.word	0x00000090
        /*0468*/ 	.short	0x0106
        /*046a*/ 	.byte	0x04
	.zero		1


	//   ....[45]....
        /*046c*/ 	.word	0x00002830
        /*0470*/ 	.word	0x000000ff
        /*0474*/ 	.word	0x00000090
        /*0478*/ 	.short	0x010a
        /*047a*/ 	.byte	0x04
	.zero		1


	//   ....[46]....
        /*047c*/ 	.word	0x000028c0
        /*0480*/ 	.word	0x000000ff
        /*0484*/ 	.word	0x00000090
        /*0488*/ 	.short	0x0106
        /*048a*/ 	.byte	0x07
	.zero		1


	//   ....[47]....
        /*048c*/ 	.word	0x00002900
        /*0490*/ 	.word	0x00000000
        /*0494*/ 	.word	0x00000090
        /*0498*/ 	.short	0x010a
        /*049a*/ 	.byte	0xff
	.zero		1


	//   ....[48]....
        /*049c*/ 	.word	0x00002e00
        /*04a0*/ 	.word	0x00000000
        /*04a4*/ 	.word	0x00000080
        /*04a8*/ 	.short	0x010a
        /*04aa*/ 	.byte	0xff
	.zero		1


	//   ....[49]....
        /*04ac*/ 	.word	0x00002ec0
        /*04b0*/ 	.word	0x00000000
        /*04b4*/ 	.word	0x00000000
        /*04b8*/ 	.short	0x0101
        /*04ba*/ 	.byte	0xff
	.zero		1


	//   ....[50]....
        /*04bc*/ 	.word	0x00002f90
        /*04c0*/ 	.word	0x000000ff
        /*04c4*/ 	.word	0x00000000
        /*04c8*/ 	.short	0x010a
        /*04ca*/ 	.byte	0x04
	.zero		1


	//   ....[51]....
        /*04cc*/ 	.word	0x00003000
        /*04d0*/ 	.word	0x000000ff
        /*04d4*/ 	.word	0x00000000
        /*04d8*/ 	.short	0x010a
        /*04da*/ 	.byte	0x08
	.zero		1


	//   ....[52]....
        /*04dc*/ 	.word	0x000030c0
        /*04e0*/ 	.word	0x000000ff
        /*04e4*/ 	.word	0x00000000
        /*04e8*/ 	.short	0x010a
        /*04ea*/ 	.byte	0x04
	.zero		1


	//   ....[53]....
        /*04ec*/ 	.word	0x00003160
        /*04f0*/ 	.word	0x000000ff
        /*04f4*/ 	.word	0x000000a8
        /*04f8*/ 	.short	0x010a
        /*04fa*/ 	.byte	0x10
	.zero		1


	//   ....[54]....
        /*04fc*/ 	.word	0x00003490
        /*0500*/ 	.word	0x000000ff
        /*0504*/ 	.word	0x000000d0
        /*0508*/ 	.short	0x010a
        /*050a*/ 	.byte	0x10
	.zero		1


	//   ....[55]....
        /*050c*/ 	.word	0x000039b0
        /*0510*/ 	.word	0x00000008
        /*0514*/ 	.word	0x00000080
        /*0518*/ 	.short	0x010a
        /*051a*/ 	.byte	0xff
	.zero		1


	//   ....[56]....
        /*051c*/ 	.word	0x00003b20
        /*0520*/ 	.word	0x00000000
        /*0524*/ 	.word	0x00000000
        /*0528*/ 	.short	0x0101
        /*052a*/ 	.byte	0xff
	.zero		1


	//   ....[57]....
        /*052c*/ 	.word	0x00003ff0
        /*0530*/ 	.word	0x000000ff
        /*0534*/ 	.word	0x00000078
        /*0538*/ 	.short	0x010a
        /*053a*/ 	.byte	0x20
	.zero		1


	//   ....[58]....
        /*053c*/ 	.word	0x000041d0
        /*0540*/ 	.word	0x000000ff
        /*0544*/ 	.word	0x00000058
        /*0548*/ 	.short	0x010a
        /*054a*/ 	.byte	0x10
	.zero		1


	//   ....[59]....
        /*054c*/ 	.word	0x00004530
        /*0550*/ 	.word	0x000000ff
        /*0554*/ 	.word	0x00000040
        /*0558*/ 	.short	0x010b
        /*055a*/ 	.byte	0x10
	.zero		1


	//   ....[60]....
        /*055c*/ 	.word	0x000045b0
        /*0560*/ 	.word	0x000000ff
        /*0564*/ 	.word	0x00000000
        /*0568*/ 	.short	0x0101
        /*056a*/ 	.byte	0x04
	.zero		1


	//   ....[61]....
        /*056c*/ 	.word	0x000045d0
        /*0570*/ 	.word	0x000000ff
        /*0574*/ 	.word	0x00000058
        /*0578*/ 	.short	0x010a
        /*057a*/ 	.byte	0x11
	.zero		1


	//   ....[62]....
        /*057c*/ 	.word	0x000048e0
        /*0580*/ 	.word	0x000000ff
        /*0584*/ 	.word	0x00000040
        /*0588*/ 	.short	0x010b
        /*058a*/ 	.byte	0x11
	.zero		1


	//   ....[63]....
        /*058c*/ 	.word	0x00004960
        /*0590*/ 	.word	0x000000ff
        /*0594*/ 	.word	0x00000000
        /*0598*/ 	.short	0x0101
        /*059a*/ 	.byte	0x04
	.zero		1


	//   ....[64]....
        /*059c*/ 	.word	0x00004980
        /*05a0*/ 	.word	0x000000ff
        /*05a4*/ 	.word	0x00000058
        /*05a8*/ 	.short	0x010a
        /*05aa*/ 	.byte	0x10
	.zero		1


	//   ....[65]....
        /*05ac*/ 	.word	0x00004c80
        /*05b0*/ 	.word	0x000000ff
        /*05b4*/ 	.word	0x00000040
        /*05b8*/ 	.short	0x010b
        /*05ba*/ 	.byte	0x10
	.zero		1


	//   ....[66]....
        /*05bc*/ 	.word	0x00004d00
        /*05c0*/ 	.word	0x000000ff
        /*05c4*/ 	.word	0x00000000
        /*05c8*/ 	.short	0x0101
        /*05ca*/ 	.byte	0x04
	.zero		1


	//   ....[67]....
        /*05cc*/ 	.word	0x00004d20
        /*05d0*/ 	.word	0x000000ff
        /*05d4*/ 	.word	0x00000058
        /*05d8*/ 	.short	0x010a
        /*05da*/ 	.byte	0x15
	.zero		1


	//   ....[68]....
        /*05dc*/ 	.word	0x00005000
        /*05e0*/ 	.word	0x000000ff
        /*05e4*/ 	.word	0x00000040
        /*05e8*/ 	.short	0x010b
        /*05ea*/ 	.byte	0x15
	.zero		1


	//   ....[69]....
        /*05ec*/ 	.word	0x00005020
        /*05f0*/ 	.word	0x000000ff
        /*05f4*/ 	.word	0x00000000
        /*05f8*/ 	.short	0x0101
        /*05fa*/ 	.byte	0x04
	.zero		1


	//   ....[70]....
        /*05fc*/ 	.word	0x00005040
        /*0600*/ 	.word	0x000000ff
        /*0604*/ 	.word	0x00000058
        /*0608*/ 	.short	0x010a
        /*060a*/ 	.byte	0x06
	.zero		1


	//   ....[71]....
        /*060c*/ 	.word	0x00005340
        /*0610*/ 	.word	0x000000ff
        /*0614*/ 	.word	0x00000040
        /*0618*/ 	.short	0x010b
        /*061a*/ 	.byte	0x06
	.zero		1


	//   ....[72]....
        /*061c*/ 	.word	0x00005350
        /*0620*/ 	.word	0x000000ff
        /*0624*/ 	.word	0x00000000
        /*0628*/ 	.short	0x0101
        /*062a*/ 	.byte	0x04
	.zero		1


	//   ....[73]....
        /*062c*/ 	.word	0x00005360
        /*0630*/ 	.word	0x000000ff
        /*0634*/ 	.word	0x00000058
        /*0638*/ 	.short	0x010a
        /*063a*/ 	.byte	0x10
	.zero		1


	//   ....[74]....
        /*063c*/ 	.word	0x00005660
        /*0640*/ 	.word	0x000000ff
        /*0644*/ 	.word	0x00000040
        /*0648*/ 	.short	0x010b
        /*064a*/ 	.byte	0x10
	.zero		1


	//   ....[75]....
        /*064c*/ 	.word	0x000056e0
        /*0650*/ 	.word	0x000000ff
        /*0654*/ 	.word	0x00000000
        /*0658*/ 	.short	0x0101
        /*065a*/ 	.byte	0x04
	.zero		1


	//   ....[76]....
        /*065c*/ 	.word	0x00005700
        /*0660*/ 	.word	0x000000ff
        /*0664*/ 	.word	0x00000058
        /*0668*/ 	.short	0x010a
        /*066a*/ 	.byte	0x11
	.zero		1


	//   ....[77]....
        /*066c*/ 	.word	0x00005a00
        /*0670*/ 	.word	0x000000ff
        /*0674*/ 	.word	0x00000040
        /*0678*/ 	.short	0x010b
        /*067a*/ 	.byte	0x11
	.zero		1


	//   ....[78]....
        /*067c*/ 	.word	0x00005a80
        /*0680*/ 	.word	0x000000ff
        /*0684*/ 	.word	0x00000000
        /*0688*/ 	.short	0x0101
        /*068a*/ 	.byte	0x04
	.zero		1


	//   ....[79]....
        /*068c*/ 	.word	0x00005aa0
        /*0690*/ 	.word	0x000000ff
        /*0694*/ 	.word	0x00000058
        /*0698*/ 	.short	0x010a
        /*069a*/ 	.byte	0x10
	.zero		1


	//   ....[80]....
        /*069c*/ 	.word	0x00005e00
        /*06a0*/ 	.word	0x000000ff
        /*06a4*/ 	.word	0x00000040
        /*06a8*/ 	.short	0x010b
        /*06aa*/ 	.byte	0x10
	.zero		1


	//   ....[81]....
        /*06ac*/ 	.word	0x00005e80
        /*06b0*/ 	.word	0x000000ff
        /*06b4*/ 	.word	0x00000000
        /*06b8*/ 	.short	0x0101
        /*06ba*/ 	.byte	0x04
	.zero		1


	//   ....[82]....
        /*06bc*/ 	.word	0x00005ed0
        /*06c0*/ 	.word	0x000000ff
        /*06c4*/ 	.word	0x00000000
        /*06c8*/ 	.short	0x010a
        /*06ca*/ 	.byte	0x04
	.zero		1


	//   ....[83]....
        /*06cc*/ 	.word	0x00005f60
        /*06d0*/ 	.word	0x000000ff
        /*06d4*/ 	.word	0x00000000
        /*06d8*/ 	.short	0x010a
        /*06da*/ 	.byte	0x05
	.zero		1


	//   ....[84]....
        /*06dc*/ 	.word	0x00006000
        /*06e0*/ 	.word	0x00000000
        /*06e4*/ 	.word	0x00000000
        /*06e8*/ 	.short	0x010a
        /*06ea*/ 	.byte	0xff
	.zero		1


	//   ....[85]....
        /*06ec*/ 	.word	0x00006370
        /*06f0*/ 	.word	0x00000000
        /*06f4*/ 	.word	0x00000080
        /*06f8*/ 	.short	0x010a
        /*06fa*/ 	.byte	0xff
	.zero		1


	//   ....[86]....
        /*06fc*/ 	.word	0x00006440
        /*0700*/ 	.word	0x00000000
        /*0704*/ 	.word	0x00000000
        /*0708*/ 	.short	0x0101
        /*070a*/ 	.byte	0xff
	.zero		1


	//   ....[87]....
        /*070c*/ 	.word	0x00007130
        /*0710*/ 	.word	0x00000004
        /*0714*/ 	.word	0x00000040
        /*0718*/ 	.short	0x010a
        /*071a*/ 	.byte	0xff
	.zero		1


	//   ....[88]....
        /*071c*/ 	.word	0x00007230
        /*0720*/ 	.word	0x000000ff
        /*0724*/ 	.word	0x000000a0
        /*0728*/ 	.short	0x010a
        /*072a*/ 	.byte	0x2f
	.zero		1


	//   ....[89]....
        /*072c*/ 	.word	0x000072f0
        /*0730*/ 	.word	0x00000004
        /*0734*/ 	.word	0x00000040
        /*0738*/ 	.short	0x010a
        /*073a*/ 	.byte	0xff
	.zero		1


	//   ....[90]....
        /*073c*/ 	.word	0x000076f0
        /*0740*/ 	.word	0x000000ff
        /*0744*/ 	.word	0x000000a0
        /*0748*/ 	.short	0x010a
        /*074a*/ 	.byte	0x2f
	.zero		1


	//   ....[91]....
        /*074c*/ 	.word	0x000078a0
        /*0750*/ 	.word	0x000000ff
        /*0754*/ 	.word	0x00000000
        /*0758*/ 	.short	0x0101
        /*075a*/ 	.byte	0x04
	.zero		1


	//   ....[92]....
        /*075c*/ 	.word	0x00008220
        /*0760*/ 	.word	0x00000000
        /*0764*/ 	.word	0x00000000
        /*0768*/ 	.short	0x0101
        /*076a*/ 	.byte	0xff
	.zero		1


	//   ....[93]....
        /*076c*/ 	.word	0x00008230
        /*0770*/ 	.word	0x00000005
        /*0774*/ 	.word	0x00000040
        /*0778*/ 	.short	0x010a
        /*077a*/ 	.byte	0xff
	.zero		1


	//   ....[94]....
        /*077c*/ 	.word	0x00008310
        /*0780*/ 	.word	0x00000005
        /*0784*/ 	.word	0x00000040
        /*0788*/ 	.short	0x010a
        /*078a*/ 	.byte	0xff
	.zero		1


	//   ....[95]....
        /*078c*/ 	.word	0x00009140
        /*0790*/ 	.word	0x00000027
        /*0794*/ 	.word	0x00000000
        /*0798*/ 	.short	0x0101
        /*079a*/ 	.byte	0xff
	.zero		1


	//   ....[96]....
        /*079c*/ 	.word	0x000091b0
        /*07a0*/ 	.word	0x00000005
        /*07a4*/ 	.word	0x00000040
        /*07a8*/ 	.short	0x010a
        /*07aa*/ 	.byte	0xff
	.zero		1


	//   ....[97]....
        /*07ac*/ 	.word	0x00009250
        /*07b0*/ 	.word	0x00000005
        /*07b4*/ 	.word	0x00000040
        /*07b8*/ 	.short	0x010a
        /*07ba*/ 	.byte	0xff
	.zero		1


	//   ....[98]....
        /*07bc*/ 	.word	0x0000a090
        /*07c0*/ 	.word	0x00000027
        /*07c4*/ 	.word	0x00000000
        /*07c8*/ 	.short	0x0101
        /*07ca*/ 	.byte	0xff
	.zero		1


	//   ....[99]....
        /*07cc*/ 	.word	0x0000a100
        /*07d0*/ 	.word	0x00000005
        /*07d4*/ 	.word	0x00000040
        /*07d8*/ 	.short	0x010a
        /*07da*/ 	.byte	0xff
	.zero		1


	//   ....[100]....
        /*07dc*/ 	.word	0x0000a1a0
        /*07e0*/ 	.word	0x00000005
        /*07e4*/ 	.word	0x00000040
        /*07e8*/ 	.short	0x010a
        /*07ea*/ 	.byte	0xff
	.zero		1


	//   ....[101]....
        /*07ec*/ 	.word	0x0000afe0
        /*07f0*/ 	.word	0x00000027
        /*07f4*/ 	.word	0x00000000
        /*07f8*/ 	.short	0x0101
        /*07fa*/ 	.byte	0xff
	.zero		1


	//   ....[102]....
        /*07fc*/ 	.word	0x0000b050
        /*0800*/ 	.word	0x00000005
        /*0804*/ 	.word	0x00000040
        /*0808*/ 	.short	0x010a
        /*080a*/ 	.byte	0xff
	.zero		1


	//   ....[103]....
        /*080c*/ 	.word	0x0000b0f0
        /*0810*/ 	.word	0x00000005
        /*0814*/ 	.word	0x00000040
        /*0818*/ 	.short	0x010a
        /*081a*/ 	.byte	0xff
	.zero		1


	//   ....[104]....
        /*081c*/ 	.word	0x0000bf30
        /*0820*/ 	.word	0x00000027
        /*0824*/ 	.word	0x00000000
        /*0828*/ 	.short	0x0101
        /*082a*/ 	.byte	0xff
	.zero		1


	//   ....[105]....
        /*082c*/ 	.word	0x0000bfa0
        /*0830*/ 	.word	0x00000005
        /*0834*/ 	.word	0x00000040
        /*0838*/ 	.short	0x010a
        /*083a*/ 	.byte	0xff
	.zero		1


	//   ....[106]....
        /*083c*/ 	.word	0x0000c040
        /*0840*/ 	.word	0x00000005
        /*0844*/ 	.word	0x00000040
        /*0848*/ 	.short	0x010a
        /*084a*/ 	.byte	0xff
	.zero		1


	//   ....[107]....
        /*084c*/ 	.word	0x0000ce80
        /*0850*/ 	.word	0x00000027
        /*0854*/ 	.word	0x00000000
        /*0858*/ 	.short	0x0101
        /*085a*/ 	.byte	0xff
	.zero		1


	//   ....[108]....
        /*085c*/ 	.word	0x0000cef0
        /*0860*/ 	.word	0x00000005
        /*0864*/ 	.word	0x00000040
        /*0868*/ 	.short	0x010a
        /*086a*/ 	.byte	0xff
	.zero		1


	//   ....[109]....
        /*086c*/ 	.word	0x0000cf90
        /*0870*/ 	.word	0x00000005
        /*0874*/ 	.word	0x00000040
        /*0878*/ 	.short	0x010a
        /*087a*/ 	.byte	0xff
	.zero		1


	//   ....[110]....
        /*087c*/ 	.word	0x0000ddb0
        /*0880*/ 	.word	0x00000027
        /*0884*/ 	.word	0x00000000
        /*0888*/ 	.short	0x0101
        /*088a*/ 	.byte	0xff
	.zero		1


	//   ....[111]....
        /*088c*/ 	.word	0x0000de20
        /*0890*/ 	.word	0x00000003
        /*0894*/ 	.word	0x00000040
        /*0898*/ 	.short	0x010a
        /*089a*/ 	.byte	0xff
	.zero		1


	//   ....[112]....
        /*089c*/ 	.word	0x0000ded0
        /*08a0*/ 	.word	0x00000003
        /*08a4*/ 	.word	0x00000040
        /*08a8*/ 	.short	0x010a
        /*08aa*/ 	.byte	0xff
	.zero		1


	//   ....[113]....
        /*08ac*/ 	.word	0x0000ecd0
        /*08b0*/ 	.word	0x00000000
        /*08b4*/ 	.word	0x00000000
        /*08b8*/ 	.short	0x0101
        /*08ba*/ 	.byte	0xff
	.zero		1


	//   ....[114]....
        /*08bc*/ 	.word	0x0000edd0
        /*08c0*/ 	.word	0x000000ff
        /*08c4*/ 	.word	0x000000d0
        /*08c8*/ 	.short	0x0101
        /*08ca*/ 	.byte	0x2f
	.zero		1


	//   ....[115]....
        /*08cc*/ 	.word	0x0000ef60
        /*08d0*/ 	.word	0x000000ff
        /*08d4*/ 	.word	0x00000000
        /*08d8*/ 	.short	0x0101
        /*08da*/ 	.byte	0x04
	.zero		1


	//   ....[116]....
        /*08dc*/ 	.word	0x0000ef80
        /*08e0*/ 	.word	0x00000003
        /*08e4*/ 	.word	0x000000c0
        /*08e8*/ 	.short	0x010a
        /*08ea*/ 	.byte	0xff
	.zero		1


	//   ....[117]....
        /*08ec*/ 	.word	0x0000efe0
        /*08f0*/ 	.word	0x00000000
        /*08f4*/ 	.word	0x00000020
        /*08f8*/ 	.short	0x010a
        /*08fa*/ 	.byte	0xff
	.zero		1


	//   ....[118]....
        /*08fc*/ 	.word	0x0000f030
        /*0900*/ 	.word	0x00000003
        /*0904*/ 	.word	0x00000080
        /*0908*/ 	.short	0x010a
        /*090a*/ 	.byte	0xff
	.zero		1


	//   ....[119]....
        /*090c*/ 	.word	0x0000f090
        /*0910*/ 	.word	0x00000000
        /*0914*/ 	.word	0x00000000
        /*0918*/ 	.short	0x010a
        /*091a*/ 	.byte	0xff
	.zero		1


	//   ....[120]....
        /*091c*/ 	.word	0x0000f0f0
        /*0920*/ 	.word	0x00000000
        /*0924*/ 	.word	0x00000000
        /*0928*/ 	.short	0x010a
        /*092a*/ 	.byte	0xff
	.zero		1


	//   ....[121]....
        /*092c*/ 	.word	0x0000f150
        /*0930*/ 	.word	0x00000000
        /*0934*/ 	.word	0x00000000
        /*0938*/ 	.short	0x010a
        /*093a*/ 	.byte	0xff
	.zero		1


	//   ....[122]....
        /*093c*/ 	.word	0x0000f1a0
        /*0940*/ 	.word	0x00000002
        /*0944*/ 	.word	0x000000b0
        /*0948*/ 	.short	0x010a
        /*094a*/ 	.byte	0xff
	.zero		1


	//   ....[123]....
        /*094c*/ 	.word	0x0000f200
        /*0950*/ 	.word	0x00000002
        /*0954*/ 	.word	0x00000090
        /*0958*/ 	.short	0x010a
        /*095a*/ 	.byte	0xff
	.zero		1


	//   ....[124]....
        /*095c*/ 	.word	0x0000f250
        /*0960*/ 	.word	0x00000002
        /*0964*/ 	.word	0x00000080
        /*0968*/ 	.short	0x010a
        /*096a*/ 	.byte	0xff
	.zero		1


	//   ....[125]....
        /*096c*/ 	.word	0x0000f2b0
        /*0970*/ 	.word	0x00000000
        /*0974*/ 	.word	0x00000090
        /*0978*/ 	.short	0x010a
        /*097a*/ 	.byte	0xff
	.zero		1


	//   ....[126]....
        /*097c*/ 	.word	0x0000f300
        /*0980*/ 	.word	0x00000000
        /*0984*/ 	.word	0x00000080
        /*0988*/ 	.short	0x010a
        /*098a*/ 	.byte	0xff
	.zero		1


	//   ....[127]....
        /*098c*/ 	.word	0x0000f360
        /*0990*/ 	.word	0x00000000
        /*0994*/ 	.word	0x00000000
        /*0998*/ 	.short	0x010a
        /*099a*/ 	.byte	0xff
	.zero		1


	//   ....[128]....
        /*099c*/ 	.word	0x0000f3c0
        /*09a0*/ 	.word	0x00000000
        /*09a4*/ 	.word	0x000000a8
        /*09a8*/ 	.short	0x010a
        /*09aa*/ 	.byte	0xff
	.zero		1


	//   ....[129]....
        /*09ac*/ 	.word	0x0000f420
        /*09b0*/ 	.word	0x00000000
        /*09b4*/ 	.word	0x000000d0
        /*09b8*/ 	.short	0x010a
        /*09ba*/ 	.byte	0xff
	.zero		1


	//   ....[130]....
        /*09bc*/ 	.word	0x0000f470
        /*09c0*/ 	.word	0x00000008
        /*09c4*/ 	.word	0x00000080
        /*09c8*/ 	.short	0x010a
        /*09ca*/ 	.byte	0xff
	.zero		1


	//   ....[131]....
        /*09cc*/ 	.word	0x0000f4d0
        /*09d0*/ 	.word	0x00000000
        /*09d4*/ 	.word	0x00000078
        /*09d8*/ 	.short	0x010a
        /*09da*/ 	.byte	0xff
	.zero		1


	//   ....[132]....
        /*09dc*/ 	.word	0x0000f530
        /*09e0*/ 	.word	0x00000000
        /*09e4*/ 	.word	0x00000058
        /*09e8*/ 	.short	0x010a
        /*09ea*/ 	.byte	0xff
	.zero		1


	//   ....[133]....
        /*09ec*/ 	.word	0x0000f590
        /*09f0*/ 	.word	0x00000000
        /*09f4*/ 	.word	0x00000058
        /*09f8*/ 	.short	0x010a
        /*09fa*/ 	.byte	0xff
	.zero		1


	//   ....[134]....
        /*09fc*/ 	.word	0x0000f5f0
        /*0a00*/ 	.word	0x00000000
        /*0a04*/ 	.word	0x00000058
        /*0a08*/ 	.short	0x010a
        /*0a0a*/ 	.byte	0xff
	.zero		1


	//   ....[135]....
        /*0a0c*/ 	.word	0x0000f650
        /*0a10*/ 	.word	0x00000000
        /*0a14*/ 	.word	0x00000058
        /*0a18*/ 	.short	0x010a
        /*0a1a*/ 	.byte	0xff
	.zero		1


	//   ....[136]....
        /*0a1c*/ 	.word	0x0000f6b0
        /*0a20*/ 	.word	0x00000000
        /*0a24*/ 	.word	0x00000058
        /*0a28*/ 	.short	0x010a
        /*0a2a*/ 	.byte	0xff
	.zero		1


	//   ....[137]....
        /*0a2c*/ 	.word	0x0000f710
        /*0a30*/ 	.word	0x00000000
        /*0a34*/ 	.word	0x00000058
        /*0a38*/ 	.short	0x010a
        /*0a3a*/ 	.byte	0xff
	.zero		1


	//   ....[138]....
        /*0a3c*/ 	.word	0x0000f770
        /*0a40*/ 	.word	0x00000000
        /*0a44*/ 	.word	0x00000058
        /*0a48*/ 	.short	0x010a
        /*0a4a*/ 	.byte	0xff
	.zero		1


	//   ....[139]....
        /*0a4c*/ 	.word	0x0000f7d0
        /*0a50*/ 	.word	0x00000000
        /*0a54*/ 	.word	0x00000058
        /*0a58*/ 	.short	0x010a
        /*0a5a*/ 	.byte	0xff
	.zero		1


	//   ....[140]....
        /*0a5c*/ 	.word	0x0000f830
        /*0a60*/ 	.word	0x00000000
        /*0a64*/ 	.word	0x00000000
        /*0a68*/ 	.short	0x010a
        /*0a6a*/ 	.byte	0xff
	.zero		1


	//   ....[141]....
        /*0a6c*/ 	.word	0x0000f890
        /*0a70*/ 	.word	0x00000000
        /*0a74*/ 	.word	0x00000000
        /*0a78*/ 	.short	0x010a
        /*0a7a*/ 	.byte	0xff
	.zero		1


	//   ....[142]....
        /*0a7c*/ 	.word	0x0000f8e0
        /*0a80*/ 	.word	0x00000000
        /*0a84*/ 	.word	0x00000080
        /*0a88*/ 	.short	0x010a
        /*0a8a*/ 	.byte	0xff
	.zero		1


	//   ....[143]....
        /*0a8c*/ 	.word	0x0000f930
        /*0a90*/ 	.word	0x00000004
        /*0a94*/ 	.word	0x00000040
        /*0a98*/ 	.short	0x010a
        /*0a9a*/ 	.byte	0xff
	.zero		1


	//   ....[144]....
        /*0a9c*/ 	.word	0x0000f990
        /*0aa0*/ 	.word	0x00000003
        /*0aa4*/ 	.word	0x000000a0
        /*0aa8*/ 	.short	0x010a
        /*0aaa*/ 	.byte	0xff
	.zero		1


	//   ....[145]....
        /*0aac*/ 	.word	0x0000f9e0
        /*0ab0*/ 	.word	0x00000005
        /*0ab4*/ 	.word	0x00000040
        /*0ab8*/ 	.short	0x010a
        /*0aba*/ 	.byte	0xff
	.zero		1


	//   ....[146]....
        /*0abc*/ 	.word	0x0000fa30
        /*0ac0*/ 	.word	0x00000005
        /*0ac4*/ 	.word	0x00000040
        /*0ac8*/ 	.short	0x010a
        /*0aca*/ 	.byte	0xff
	.zero		1


	//   ....[147]....
        /*0acc*/ 	.word	0x0000fa80
        /*0ad0*/ 	.word	0x00000005
        /*0ad4*/ 	.word	0x00000040
        /*0ad8*/ 	.short	0x010a
        /*0ada*/ 	.byte	0xff
	.zero		1


	//   ....[148]....
        /*0adc*/ 	.word	0x0000fad0
        /*0ae0*/ 	.word	0x00000005
        /*0ae4*/ 	.word	0x00000040
        /*0ae8*/ 	.short	0x010a
        /*0aea*/ 	.byte	0xff
	.zero		1


	//   ....[149]....
        /*0aec*/ 	.word	0x0000fb20
        /*0af0*/ 	.word	0x00000005
        /*0af4*/ 	.word	0x00000040
        /*0af8*/ 	.short	0x010a
        /*0afa*/ 	.byte	0xff
	.zero		1


	//   ....[150]....
        /*0afc*/ 	.word	0x0000fb70
        /*0b00*/ 	.word	0x00000005
        /*0b04*/ 	.word	0x00000040
        /*0b08*/ 	.short	0x010a
        /*0b0a*/ 	.byte	0xff
	.zero		1


	//   ....[151]....
        /*0b0c*/ 	.word	0x0000fbc0
        /*0b10*/ 	.word	0x00000003
        /*0b14*/ 	.word	0x00000040
        /*0b18*/ 	.short	0x010a
        /*0b1a*/ 	.byte	0xff
	.zero		1


	//----- nvinfo : EIATTR_NUM_MBARRIERS
	.align		4
.L_47:
        /*0b1c*/ 	.byte	0x03, 0x38
        /*0b1e*/ 	.short	0x001b


	//----- nvinfo : EIATTR_EXIT_INSTR_OFFSETS
	.align		4
        /*0b20*/ 	.byte	0x04, 0x1c
        /*0b22*/ 	.short	(.L_49 - .L_48)


	//   ....[0]....
.L_48:
        /*0b24*/ 	.word	0x000023e0


	//   ....[1]....
        /*0b28*/ 	.word	0x000028d0


	//   ....[2]....
        /*0b2c*/ 	.word	0x00002930


	//   ....[3]....
        /*0b30*/ 	.word	0x000036f0


	//   ....[4]....
        /*0b34*/ 	.word	0x00006030


	//   ....[5]....
        /*0b38*/ 	.word	0x00006070


	//   ....[6]....
        /*0b3c*/ 	.word	0x0000ee50


	//   ....[7]....
        /*0b40*/ 	.word	0x0000eed0


	//   ....[8]....
        /*0b44*/ 	.word	0x0000ef00


	//   ....[9]....
        /*0b48*/ 	.word	0x0000ef70


	//----- nvinfo : EIATTR_MAX_THREADS
	.align		4
.L_49:
        /*0b4c*/ 	.byte	0x04, 0x05
        /*0b4e*/ 	.short	(.L_51 - .L_50)
.L_50:
        /*0b50*/ 	.word	0x00000100
        /*0b54*/ 	.word	0x00000001
        /*0b58*/ 	.word	0x00000001


	//----- nvinfo : EIATTR_CRS_STACK_SIZE
	.align		4
.L_51:
        /*0b5c*/ 	.byte	0x04, 0x1e
        /*0b5e*/ 	.short	(.L_53 - .L_52)
.L_52:
        /*0b60*/ 	.word	0x00000000


	//----- nvinfo : EIATTR_CBANK_PARAM_SIZE
	.align		4
.L_53:
        /*0b64*/ 	.byte	0x03, 0x19
        /*0b66*/ 	.short	0x0a00


	//----- nvinfo : EIATTR_PARAM_CBANK
	.align		4
        /*0b68*/ 	.byte	0x04, 0x0a
        /*0b6a*/ 	.short	(.L_55 - .L_54)
	.align		4
.L_54:
        /*0b6c*/ 	.word	index@(.nv.constant0._ZN7cutlass13device_kernelINS_4gemm6kernel13GemmUniversalIN4cute5tupleIJiiiiEEENS1_10collective13CollectiveMmaINS1_41MainloopSm100TmaUmmaWarpSpecializedSparseILi4ELi2ELi1ENS5_IJNS4_1CILi1EEESB_SB_EEEEENS5_IJNSA_ILi128EEENSA_ILi256EEENSA_ILi64EEEEEENS_6half_tENS5_IJNS4_6LayoutINS5_IJiNS5_IJNSA_ILi2EEEiEEEiEEENS5_IJlNS5_IJSB_SK_EEElEEEEENSJ_INS5_IJNS5_IJNS5_IJNSA_ILi8EEESK_SQ_EEEiEEENS5_IJNS5_IJNSA_ILi16EEESK_NSA_ILi4EEEEEEiEEEiEEENS5_IJNS5_IJNS5_IJSE_ST_NSA_ILi2048EEEEEENSA_ILi16384EEEEEENS5_IJNS5_IJSB_NSA_ILi1024EEENSA_ILi32EEEEEElEEElEEEEEEEESI_NS5_IJlSB_lEEENS4_8TiledMMAINS4_8MMA_AtomIJNS4_27SM100_MMA_F16BF16_SS_SPARSEISI_SI_fLi128ELi256ELNS4_4UMMA5MajorE0ELS1E_0ELNS1D_7ScaleInE0ELS1F_0EEEEEENSJ_ISC_NS5_IJNSA_ILi0EEES1I_S1I_EEEEENS5_IJNS4_10UnderscoreES1L_S1L_EEEEENS4_13SM90_TMA_LOADENS4_14ComposedLayoutINS4_7SwizzleILi2ELi4ELi3EEENS4_25smem_sparse_ptr_flag_bitsILi2ELi16EEENSJ_INS5_IJNS5_IJSB_SQ_EEENS5_IJSK_S13_EEEEEENS5_IJNS5_IJS1I_SG_EEESN_EEEEEEEvNS4_8identityES1O_NS1P_INS1Q_ILi3ELi4ELi3EEENS4_18smem_ptr_flag_bitsILi16EEENSJ_INS5_IJSQ_SG_EEENS5_IJSG_SB_EEEEEEEvS21_EENS_8epilogue10collective18CollectiveEpilogueINS2A_23Sm100TmaWarpSpecializedILi3ELi2ELi32ELb1ELb0EEEJSH_NS5_IJNSJ_ISE_SB_EENSJ_IS13_SB_EEEEEfNS5_IJSB_llEEEfS2I_NS2A_6fusion15FusionCallbacksIS2E_NS2J_17LinearCombinationIffffLNS_15FloatRoundStyleE2EEESH_S2H_JEEENS4_5SM1004TMEM4LOAD26SM100_TMEM_LOAD_32dp32b32xES1O_NS1P_INS1Q_ILi2ELi5ELi2EEENS23_ILi32EEENSJ_INS5_IJS13_SU_EEENS5_IJSB_S13_EEEEEEENS4_39AutoVectorizingCopyWithAssumedAlignmentILi128EEENS4_14SM90_TMA_STOREES2Y_S30_S30_EEEvvEEEEvNT_6ParamsE)
        /*0b70*/ 	.short	0x0380
        /*0b72*/ 	.short	0x0a00


	//----- nvinfo : EIATTR_SW_WAR
	.align		4
.L_55:
        /*0b74*/ 	.byte	0x04, 0x36
        /*0b76*/ 	.short	(.L_57 - .L_56)
.L_56:
        /*0b78*/ 	.word	0x00000008
.L_57:


//--------------------- .nv.callgraph             --------------------------
	.section	.nv.callgraph,"",@"SHT_CUDA_CALLGRAPH"
	.align	4
	.sectionentsize	8
	.align		4
        /*0000*/ 	.word	0x00000000
	.align		4
        /*0004*/ 	.word	0xffffffff
	.align		4
        /*0008*/ 	.word	index@(_ZN7cutlass13device_kernelINS_4gemm6kernel13GemmUniversalIN4cute5tupleIJiiiiEEENS1_10collective13CollectiveMmaINS1_41MainloopSm100TmaUmmaWarpSpecializedSparseILi4ELi2ELi1ENS5_IJNS4_1CILi1EEESB_SB_EEEEENS5_IJNSA_ILi128EEENSA_ILi256EEENSA_ILi64EEEEEENS_6half_tENS5_IJNS4_6LayoutINS5_IJiNS5_IJNSA_ILi2EEEiEEEiEEENS5_IJlNS5_IJSB_SK_EEElEEEEENSJ_INS5_IJNS5_IJNS5_IJNSA_ILi8EEESK_SQ_EEEiEEENS5_IJNS5_IJNSA_ILi16EEESK_NSA_ILi4EEEEEEiEEEiEEENS5_IJNS5_IJNS5_IJSE_ST_NSA_ILi2048EEEEEENSA_ILi16384EEEEEENS5_IJNS5_IJSB_NSA_ILi1024EEENSA_ILi32EEEEEElEEElEEEEEEEESI_NS5_IJlSB_lEEENS4_8TiledMMAINS4_8MMA_AtomIJNS4_27SM100_MMA_F16BF16_SS_SPARSEISI_SI_fLi128ELi256ELNS4_4UMMA5MajorE0ELS1E_0ELNS1D_7ScaleInE0ELS1F_0EEEEEENSJ_ISC_NS5_IJNSA_ILi0EEES1I_S1I_EEEEENS5_IJNS4_10UnderscoreES1L_S1L_EEEEENS4_13SM90_TMA_LOADENS4_14ComposedLayoutINS4_7SwizzleILi2ELi4ELi3EEENS4_25smem_sparse_ptr_flag_bitsILi2ELi16EEENSJ_INS5_IJNS5_IJSB_SQ_EEENS5_IJSK_S13_EEEEEENS5_IJNS5_IJS1I_SG_EEESN_EEEEEEEvNS4_8identityES1O_NS1P_INS1Q_ILi3ELi4ELi3EEENS4_18smem_ptr_flag_bitsILi16EEENSJ_INS5_IJSQ_SG_EEENS5_IJSG_SB_EEEEEEEvS21_EENS_8epilogue10collective18CollectiveEpilogueINS2A_23Sm100TmaWarpSpecializedILi3ELi2ELi32ELb1ELb0EEEJSH_NS5_IJNSJ_ISE_SB_EENSJ_IS13_SB_EEEEEfNS5_IJSB_llEEEfS2I_NS2A_6fusion15FusionCallbacksIS2E_NS2J_17LinearCombinationIffffLNS_15FloatRoundStyleE2EEESH_S2H_JEEENS4_5SM1004TMEM4LOAD26SM100_TMEM_LOAD_32dp32b32xES1O_NS1P_INS1Q_ILi2ELi5ELi2EEENS23_ILi32EEENSJ_INS5_IJS13_SU_EEENS5_IJSB_S13_EEEEEEENS4_39AutoVectorizingCopyWithAssumedAlignmentILi128EEENS4_14SM90_TMA_STOREES2Y_S30_S30_EEEvvEEEEvNT_6ParamsE)
	.align		4
        /*000c*/ 	.word	index@(__assertfail)
	.align		4
        /*0010*/ 	.word	0x00000000
	.align		4
        /*0014*/ 	.word	0xfffffffe
	.align		4
        /*0018*/ 	.word	0x00000000
	.align		4
        /*001c*/ 	.word	0xfffffffd
	.align		4
        /*0020*/ 	.word	0x00000000
	.align		4
        /*0024*/ 	.word	0xfffffffc


//--------------------- .nv.constant4             --------------------------
	.section	.nv.constant4,"a",@progbits
	.align	8
	.align		8
.nv.constant4:
        /*0000*/ 	.dword	__assertfail
	.align		8
        /*0008*/ 	.dword	__unnamed_1
	.align		8
        /*0010*/ 	.dword	__unnamed_2
	.align		8
        /*0018*/ 	.dword	_ZN39_INTERNAL_17a0dc2d_4_k_cu_6ecb4142_42234cuda3std3__45__cpo5beginE
	.align		8
        /*0020*/ 	.dword	_ZN39_INTERNAL_17a0dc2d_4_k_cu_6ecb4142_42234cuda3std3__45__cpo3endE
	.align		8
        /*0028*/ 	.dword	_ZN39_INTERNAL_17a0dc2d_4_k_cu_6ecb4142_42234cuda3std3__45__cpo6cbeginE
	.align		8
        /*0030*/ 	.dword	_ZN39_INTERNAL_17a0dc2d_4_k_cu_6ecb4142_42234cuda3std3__45__cpo4cendE
	.align		8
        /*0038*/ 	.dword	_ZN39_INTERNAL_17a0dc2d_4_k_cu_6ecb4142_42234cuda3std3__441_GLOBAL__N__17a0dc2d_4_k_cu_6ecb4142_42236ignoreE
	.align		8
        /*0040*/ 	.dword	_ZN39_INTERNAL_17a0dc2d_4_k_cu_6ecb4142_42234cuda3std3__419piecewise_constructE
	.align		8
        /*0048*/ 	.dword	_ZN39_INTERNAL_17a0dc2d_4_k_cu_6ecb4142_42234cuda3std3__48in_placeE
	.align		8
        /*0050*/ 	.dword	_ZN39_INTERNAL_17a0dc2d_4_k_cu_6ecb4142_42234cuda3std6ranges3__45__cpo4swapE
	.align		8
        /*0058*/ 	.dword	_ZN39_INTERNAL_17a0dc2d_4_k_cu_6ecb4142_42234cuda3std6ranges3__45__cpo9iter_moveE
	.align		8
        /*0060*/ 	.dword	_ZN39_INTERNAL_17a0dc2d_4_k_cu_6ecb4142_42234cute7productE
	.align		8
        /*0068*/ 	.dword	_ZN39_INTERNAL_17a0dc2d_4_k_cu_6ecb4142_42234cute1_E
	.align		8
        /*0070*/ 	.dword	$str$25
	.align		8
        /*0078*/ 	.dword	$str$26
	.align		8
        /*0080*/ 	.dword	$str$27
	.align		8
        /*0088*/ 	.dword	$str$28


//--------------------- .text._ZN7cutlass13device_kernelINS_4gemm6kernel13GemmUniversalIN4cute5tupleIJiiiiEEENS1_10collective13CollectiveMmaINS1_41MainloopSm100TmaUmmaWarpSpecializedSparseILi4ELi2ELi1ENS5_IJNS4_1CILi1EEESB_SB_EEEEENS5_IJNSA_ILi128EEENSA_ILi256EEENSA_ILi64EEEEEENS_6half_tENS5_IJNS4_6LayoutINS5_IJiNS5_IJNSA_ILi2EEEiEEEiEEENS5_IJlNS5_IJSB_SK_EEElEEEEENSJ_INS5_IJNS5_IJNS5_IJNSA_ILi8EEESK_SQ_EEEiEEENS5_IJNS5_IJNSA_ILi16EEESK_NSA_ILi4EEEEEEiEEEiEEENS5_IJNS5_IJNS5_IJSE_ST_NSA_ILi2048EEEEEENSA_ILi16384EEEEEENS5_IJNS5_IJSB_NSA_ILi1024EEENSA_ILi32EEEEEElEEElEEEEEEEESI_NS5_IJlSB_lEEENS4_8TiledMMAINS4_8MMA_AtomIJNS4_27SM100_MMA_F16BF16_SS_SPARSEISI_SI_fLi128ELi256ELNS4_4UMMA5MajorE0ELS1E_0ELNS1D_7ScaleInE0ELS1F_0EEEEEENSJ_ISC_NS5_IJNSA_ILi0EEES1I_S1I_EEEEENS5_IJNS4_10UnderscoreES1L_S1L_EEEEENS4_13SM90_TMA_LOADENS4_14ComposedLayoutINS4_7SwizzleILi2ELi4ELi3EEENS4_25smem_sparse_ptr_flag_bitsILi2ELi16EEENSJ_INS5_IJNS5_IJSB_SQ_EEENS5_IJSK_S13_EEEEEENS5_IJNS5_IJS1I_SG_EEESN_EEEEEEEvNS4_8identityES1O_NS1P_INS1Q_ILi3ELi4ELi3EEENS4_18smem_ptr_flag_bitsILi16EEENSJ_INS5_IJSQ_SG_EEENS5_IJSG_SB_EEEEEEEvS21_EENS_8epilogue10collective18CollectiveEpilogueINS2A_23Sm100TmaWarpSpecializedILi3ELi2ELi32ELb1ELb0EEEJSH_NS5_IJNSJ_ISE_SB_EENSJ_IS13_SB_EEEEEfNS5_IJSB_llEEEfS2I_NS2A_6fusion15FusionCallbacksIS2E_NS2J_17LinearCombinationIffffLNS_15FloatRoundStyleE2EEESH_S2H_JEEENS4_5SM1004TMEM4LOAD26SM100_TMEM_LOAD_32dp32b32xES1O_NS1P_INS1Q_ILi2ELi5ELi2EEENS23_ILi32EEENSJ_INS5_IJS13_SU_EEENS5_IJSB_S13_EEEEEEENS4_39AutoVectorizingCopyWithAssumedAlignmentILi128EEENS4_14SM90_TMA_STOREES2Y_S30_S30_EEEvvEEEEvNT_6ParamsE --------------------------
	.section	.text._ZN7cutlass13device_kernelINS_4gemm6kernel13GemmUniversalIN4cute5tupleIJiiiiEEENS1_10collective13CollectiveMmaINS1_41MainloopSm100TmaUmmaWarpSpecializedSparseILi4ELi2ELi1ENS5_IJNS4_1CILi1EEESB_SB_EEEEENS5_IJNSA_ILi128EEENSA_ILi256EEENSA_ILi64EEEEEENS_6half_tENS5_IJNS4_6LayoutINS5_IJiNS5_IJNSA_ILi2EEEiEEEiEEENS5_IJlNS5_IJSB_SK_EEElEEEEENSJ_INS5_IJNS5_IJNS5_IJNSA_ILi8EEESK_SQ_EEEiEEENS5_IJNS5_IJNSA_ILi16EEESK_NSA_ILi4EEEEEEiEEEiEEENS5_IJNS5_IJNS5_IJSE_ST_NSA_ILi2048EEEEEENSA_ILi16384EEEEEENS5_IJNS5_IJSB_NSA_ILi1024EEENSA_ILi32EEEEEElEEElEEEEEEEESI_NS5_IJlSB_lEEENS4_8TiledMMAINS4_8MMA_AtomIJNS4_27SM100_MMA_F16BF16_SS_SPARSEISI_SI_fLi128ELi256ELNS4_4UMMA5MajorE0ELS1E_0ELNS1D_7ScaleInE0ELS1F_0EEEEEENSJ_ISC_NS5_IJNSA_ILi0EEES1I_S1I_EEEEENS5_IJNS4_10UnderscoreES1L_S1L_EEEEENS4_13SM90_TMA_LOADENS4_14ComposedLayoutINS4_7SwizzleILi2ELi4ELi3EEENS4_25smem_sparse_ptr_flag_bitsILi2ELi16EEENSJ_INS5_IJNS5_IJSB_SQ_EEENS5_IJSK_S13_EEEEEENS5_IJNS5_IJS1I_SG_EEESN_EEEEEEEvNS4_8identityES1O_NS1P_INS1Q_ILi3ELi4ELi3EEENS4_18smem_ptr_flag_bitsILi16EEENSJ_INS5_IJSQ_SG_EEENS5_IJSG_SB_EEEEEEEvS21_EENS_8epilogue10collective18CollectiveEpilogueINS2A_23Sm100TmaWarpSpecializedILi3ELi2ELi32ELb1ELb0EEEJSH_NS5_IJNSJ_ISE_SB_EENSJ_IS13_SB_EEEEEfNS5_IJSB_llEEEfS2I_NS2A_6fusion15FusionCallbacksIS2E_NS2J_17LinearCombinationIffffLNS_15FloatRoundStyleE2EEESH_S2H_JEEENS4_5SM1004TMEM4LOAD26SM100_TMEM_LOAD_32dp32b32xES1O_NS1P_INS1Q_ILi2ELi5ELi2EEENS23_ILi32EEENSJ_INS5_IJS13_SU_EEENS5_IJSB_S13_EEEEEEENS4_39AutoVectorizingCopyWithAssumedAlignmentILi128EEENS4_14SM90_TMA_STOREES2Y_S30_S30_EEEvvEEEEvNT_6ParamsE,"ax",@progbits
	.align	128
.text._ZN7cutlass13device_kernelINS_4gemm6kernel13GemmUniversalIN4cute5tupleIJiiiiEEENS1_10collective13CollectiveMmaINS1_41MainloopSm100TmaUmmaWarpSpecializedSparseILi4ELi2ELi1ENS5_IJNS4_1CILi1EEESB_SB_EEEEENS5_IJNSA_ILi128EEENSA_ILi256EEENSA_ILi64EEEEEENS_6half_tENS5_IJNS4_6LayoutINS5_IJiNS5_IJNSA_ILi2EEEiEEEiEEENS5_IJlNS5_IJSB_SK_EEElEEEEENSJ_INS5_IJNS5_IJNS5_IJNSA_ILi8EEESK_SQ_EEEiEEENS5_IJNS5_IJNSA_ILi16EEESK_NSA_ILi4EEEEEEiEEEiEEENS5_IJNS5_IJNS5_IJSE_ST_NSA_ILi2048EEEEEENSA_ILi16384EEEEEENS5_IJNS5_IJSB_NSA_ILi1024EEENSA_ILi32EEEEEElEEElEEEEEEEESI_NS5_IJlSB_lEEENS4_8TiledMMAINS4_8MMA_AtomIJNS4_27SM100_MMA_F16BF16_SS_SPARSEISI_SI_fLi128ELi256ELNS4_4UMMA5MajorE0ELS1E_0ELNS1D_7ScaleInE0ELS1F_0EEEEEENSJ_ISC_NS5_IJNSA_ILi0EEES1I_S1I_EEEEENS5_IJNS4_10UnderscoreES1L_S1L_EEEEENS4_13SM90_TMA_LOADENS4_14ComposedLayoutINS4_7SwizzleILi2ELi4ELi3EEENS4_25smem_sparse_ptr_flag_bitsILi2ELi16EEENSJ_INS5_IJNS5_IJSB_SQ_EEENS5_IJSK_S13_EEEEEENS5_IJNS5_IJS1I_SG_EEESN_EEEEEEEvNS4_8identityES1O_NS1P_INS1Q_ILi3ELi4ELi3EEENS4_18smem_ptr_flag_bitsILi16EEENSJ_INS5_IJSQ_SG_EEENS5_IJSG_SB_EEEEEEEvS21_EENS_8epilogue10collective18CollectiveEpilogueINS2A_23Sm100TmaWarpSpecializedILi3ELi2ELi32ELb1ELb0EEEJSH_NS5_IJNSJ_ISE_SB_EENSJ_IS13_SB_EEEEEfNS5_IJSB_llEEEfS2I_NS2A_6fusion15FusionCallbacksIS2E_NS2J_17LinearCombinationIffffLNS_15FloatRoundStyleE2EEESH_S2H_JEEENS4_5SM1004TMEM4LOAD26SM100_TMEM_LOAD_32dp32b32xES1O_NS1P_INS1Q_ILi2ELi5ELi2EEENS23_ILi32EEENSJ_INS5_IJS13_SU_EEENS5_IJSB_S13_EEEEEEENS4_39AutoVectorizingCopyWithAssumedAlignmentILi128EEENS4_14SM90_TMA_STOREES2Y_S30_S30_EEEvvEEEEvNT_6ParamsE:
        .type           _ZN7cutlass13device_kernelINS_4gemm6kernel13GemmUniversalIN4cute5tupleIJiiiiEEENS1_10collective13CollectiveMmaINS1_41MainloopSm100TmaUmmaWarpSpecializedSparseILi4ELi2ELi1ENS5_IJNS4_1CILi1EEESB_SB_EEEEENS5_IJNSA_ILi128EEENSA_ILi256EEENSA_ILi64EEEEEENS_6half_tENS5_IJNS4_6LayoutINS5_IJiNS5_IJNSA_ILi2EEEiEEEiEEENS5_IJlNS5_IJSB_SK_EEElEEEEENSJ_INS5_IJNS5_IJNS5_IJNSA_ILi8EEESK_SQ_EEEiEEENS5_IJNS5_IJNSA_ILi16EEESK_NSA_ILi4EEEEEEiEEEiEEENS5_IJNS5_IJNS5_IJSE_ST_NSA_ILi2048EEEEEENSA_ILi16384EEEEEENS5_IJNS5_IJSB_NSA_ILi1024EEENSA_ILi32EEEEEElEEElEEEEEEEESI_NS5_IJlSB_lEEENS4_8TiledMMAINS4_8MMA_AtomIJNS4_27SM100_MMA_F16BF16_SS_SPARSEISI_SI_fLi128ELi256ELNS4_4UMMA5MajorE0ELS1E_0ELNS1D_7ScaleInE0ELS1F_0EEEEEENSJ_ISC_NS5_IJNSA_ILi0EEES1I_S1I_EEEEENS5_IJNS4_10UnderscoreES1L_S1L_EEEEENS4_13SM90_TMA_LOADENS4_14ComposedLayoutINS4_7SwizzleILi2ELi4ELi3EEENS4_25smem_sparse_ptr_flag_bitsILi2ELi16EEENSJ_INS5_IJNS5_IJSB_SQ_EEENS5_IJSK_S13_EEEEEENS5_IJNS5_IJS1I_SG_EEESN_EEEEEEEvNS4_8identityES1O_NS1P_INS1Q_ILi3ELi4ELi3EEENS4_18smem_ptr_flag_bitsILi16EEENSJ_INS5_IJSQ_SG_EEENS5_IJSG_SB_EEEEEEEvS21_EENS_8epilogue10collective18CollectiveEpilogueINS2A_23Sm100TmaWarpSpecializedILi3ELi2ELi32ELb1ELb0EEEJSH_NS5_IJNSJ_ISE_SB_EENSJ_IS13_SB_EEEEEfNS5_IJSB_llEEEfS2I_NS2A_6fusion15FusionCallbacksIS2E_NS2J_17LinearCombinationIffffLNS_15FloatRoundStyleE2EEESH_S2H_JEEENS4_5SM1004TMEM4LOAD26SM100_TMEM_LOAD_32dp32b32xES1O_NS1P_INS1Q_ILi2ELi5ELi2EEENS23_ILi32EEENSJ_INS5_IJS13_SU_EEENS5_IJSB_S13_EEEEEEENS4_39AutoVectorizingCopyWithAssumedAlignmentILi128EEENS4_14SM90_TMA_STOREES2Y_S30_S30_EEEvvEEEEvNT_6ParamsE,@function
        .size           _ZN7cutlass13device_kernelINS_4gemm6kernel13GemmUniversalIN4cute5tupleIJiiiiEEENS1_10collective13CollectiveMmaINS1_41MainloopSm100TmaUmmaWarpSpecializedSparseILi4ELi2ELi1ENS5_IJNS4_1CILi1EEESB_SB_EEEEENS5_IJNSA_ILi128EEENSA_ILi256EEENSA_ILi64EEEEEENS_6half_tENS5_IJNS4_6LayoutINS5_IJiNS5_IJNSA_ILi2EEEiEEEiEEENS5_IJlNS5_IJSB_SK_EEElEEEEENSJ_INS5_IJNS5_IJNS5_IJNSA_ILi8EEESK_SQ_EEEiEEENS5_IJNS5_IJNSA_ILi16EEESK_NSA_ILi4EEEEEEiEEEiEEENS5_IJNS5_IJNS5_IJSE_ST_NSA_ILi2048EEEEEENSA_ILi16384EEEEEENS5_IJNS5_IJSB_NSA_ILi1024EEENSA_ILi32EEEEEElEEElEEEEEEEESI_NS5_IJlSB_lEEENS4_8TiledMMAINS4_8MMA_AtomIJNS4_27SM100_MMA_F16BF16_SS_SPARSEISI_SI_fLi128ELi256ELNS4_4UMMA5MajorE0ELS1E_0ELNS1D_7ScaleInE0ELS1F_0EEEEEENSJ_ISC_NS5_IJNSA_ILi0EEES1I_S1I_EEEEENS5_IJNS4_10UnderscoreES1L_S1L_EEEEENS4_13SM90_TMA_LOADENS4_14ComposedLayoutINS4_7SwizzleILi2ELi4ELi3EEENS4_25smem_sparse_ptr_flag_bitsILi2ELi16EEENSJ_INS5_IJNS5_IJSB_SQ_EEENS5_IJSK_S13_EEEEEENS5_IJNS5_IJS1I_SG_EEESN_EEEEEEEvNS4_8identityES1O_NS1P_INS1Q_ILi3ELi4ELi3EEENS4_18smem_ptr_flag_bitsILi16EEENSJ_INS5_IJSQ_SG_EEENS5_IJSG_SB_EEEEEEEvS21_EENS_8epilogue10collective18CollectiveEpilogueINS2A_23Sm100TmaWarpSpecializedILi3ELi2ELi32ELb1ELb0EEEJSH_NS5_IJNSJ_ISE_SB_EENSJ_IS13_SB_EEEEEfNS5_IJSB_llEEEfS2I_NS2A_6fusion15FusionCallbacksIS2E_NS2J_17LinearCombinationIffffLNS_15FloatRoundStyleE2EEESH_S2H_JEEENS4_5SM1004TMEM4LOAD26SM100_TMEM_LOAD_32dp32b32xES1O_NS1P_INS1Q_ILi2ELi5ELi2EEENS23_ILi32EEENSJ_INS5_IJS13_SU_EEENS5_IJSB_S13_EEEEEEENS4_39AutoVectorizingCopyWithAssumedAlignmentILi128EEENS4_14SM90_TMA_STOREES2Y_S30_S30_EEEvvEEEEvNT_6ParamsE,(.L_x_215 - _ZN7cutlass13device_kernelINS_4gemm6kernel13GemmUniversalIN4cute5tupleIJiiiiEEENS1_10collective13CollectiveMmaINS1_41MainloopSm100TmaUmmaWarpSpecializedSparseILi4ELi2ELi1ENS5_IJNS4_1CILi1EEESB_SB_EEEEENS5_IJNSA_ILi128EEENSA_ILi256EEENSA_ILi64EEEEEENS_6half_tENS5_IJNS4_6LayoutINS5_IJiNS5_IJNSA_ILi2EEEiEEEiEEENS5_IJlNS5_IJSB_SK_EEElEEEEENSJ_INS5_IJNS5_IJNS5_IJNSA_ILi8EEESK_SQ_EEEiEEENS5_IJNS5_IJNSA_ILi16EEESK_NSA_ILi4EEEEEEiEEEiEEENS5_IJNS5_IJNS5_IJSE_ST_NSA_ILi2048EEEEEENSA_ILi16384EEEEEENS5_IJNS5_IJSB_NSA_ILi1024EEENSA_ILi32EEEEEElEEElEEEEEEEESI_NS5_IJlSB_lEEENS4_8TiledMMAINS4_8MMA_AtomIJNS4_27SM100_MMA_F16BF16_SS_SPARSEISI_SI_fLi128ELi256ELNS4_4UMMA5MajorE0ELS1E_0ELNS1D_7ScaleInE0ELS1F_0EEEEEENSJ_ISC_NS5_IJNSA_ILi0EEES1I_S1I_EEEEENS5_IJNS4_10UnderscoreES1L_S1L_EEEEENS4_13SM90_TMA_LOADENS4_14ComposedLayoutINS4_7SwizzleILi2ELi4ELi3EEENS4_25smem_sparse_ptr_flag_bitsILi2ELi16EEENSJ_INS5_IJNS5_IJSB_SQ_EEENS5_IJSK_S13_EEEEEENS5_IJNS5_IJS1I_SG_EEESN_EEEEEEEvNS4_8identityES1O_NS1P_INS1Q_ILi3ELi4ELi3EEENS4_18smem_ptr_flag_bitsILi16EEENSJ_INS5_IJSQ_SG_EEENS5_IJSG_SB_EEEEEEEvS21_EENS_8epilogue10collective18CollectiveEpilogueINS2A_23Sm100TmaWarpSpecializedILi3ELi2ELi32ELb1ELb0EEEJSH_NS5_IJNSJ_ISE_SB_EENSJ_IS13_SB_EEEEEfNS5_IJSB_llEEEfS2I_NS2A_6fusion15FusionCallbacksIS2E_NS2J_17LinearCombinationIffffLNS_15FloatRoundStyleE2EEESH_S2H_JEEENS4_5SM1004TMEM4LOAD26SM100_TMEM_LOAD_32dp32b32xES1O_NS1P_INS1Q_ILi2ELi5ELi2EEENS23_ILi32EEENSJ_INS5_IJS13_SU_EEENS5_IJSB_S13_EEEEEEENS4_39AutoVectorizingCopyWithAssumedAlignmentILi128EEENS4_14SM90_TMA_STOREES2Y_S30_S30_EEEvvEEEEvNT_6ParamsE)
        .other          _ZN7cutlass13device_kernelINS_4gemm6kernel13GemmUniversalIN4cute5tupleIJiiiiEEENS1_10collective13CollectiveMmaINS1_41MainloopSm100TmaUmmaWarpSpecializedSparseILi4ELi2ELi1ENS5_IJNS4_1CILi1EEESB_SB_EEEEENS5_IJNSA_ILi128EEENSA_ILi256EEENSA_ILi64EEEEEENS_6half_tENS5_IJNS4_6LayoutINS5_IJiNS5_IJNSA_ILi2EEEiEEEiEEENS5_IJlNS5_IJSB_SK_EEElEEEEENSJ_INS5_IJNS5_IJNS5_IJNSA_ILi8EEESK_SQ_EEEiEEENS5_IJNS5_IJNSA_ILi16EEESK_NSA_ILi4EEEEEEiEEEiEEENS5_IJNS5_IJNS5_IJSE_ST_NSA_ILi2048EEEEEENSA_ILi16384EEEEEENS5_IJNS5_IJSB_NSA_ILi1024EEENSA_ILi32EEEEEElEEElEEEEEEEESI_NS5_IJlSB_lEEENS4_8TiledMMAINS4_8MMA_AtomIJNS4_27SM100_MMA_F16BF16_SS_SPARSEISI_SI_fLi128ELi256ELNS4_4UMMA5MajorE0ELS1E_0ELNS1D_7ScaleInE0ELS1F_0EEEEEENSJ_ISC_NS5_IJNSA_ILi0EEES1I_S1I_EEEEENS5_IJNS4_10UnderscoreES1L_S1L_EEEEENS4_13SM90_TMA_LOADENS4_14ComposedLayoutINS4_7SwizzleILi2ELi4ELi3EEENS4_25smem_sparse_ptr_flag_bitsILi2ELi16EEENSJ_INS5_IJNS5_IJSB_SQ_EEENS5_IJSK_S13_EEEEEENS5_IJNS5_IJS1I_SG_EEESN_EEEEEEEvNS4_8identityES1O_NS1P_INS1Q_ILi3ELi4ELi3EEENS4_18smem_ptr_flag_bitsILi16EEENSJ_INS5_IJSQ_SG_EEENS5_IJSG_SB_EEEEEEEvS21_EENS_8epilogue10collective18CollectiveEpilogueINS2A_23Sm100TmaWarpSpecializedILi3ELi2ELi32ELb1ELb0EEEJSH_NS5_IJNSJ_ISE_SB_EENSJ_IS13_SB_EEEEEfNS5_IJSB_llEEEfS2I_NS2A_6fusion15FusionCallbacksIS2E_NS2J_17LinearCombinationIffffLNS_15FloatRoundStyleE2EEESH_S2H_JEEENS4_5SM1004TMEM4LOAD26SM100_TMEM_LOAD_32dp32b32xES1O_NS1P_INS1Q_ILi2ELi5ELi2EEENS23_ILi32EEENSJ_INS5_IJS13_SU_EEENS5_IJSB_S13_EEEEEEENS4_39AutoVectorizingCopyWithAssumedAlignmentILi128EEENS4_14SM90_TMA_STOREES2Y_S30_S30_EEEvvEEEEvNT_6ParamsE,@"STO_CUDA_ENTRY STV_DEFAULT"
_ZN7cutlass13device_kernelINS_4gemm6kernel13GemmUniversalIN4cute5tupleIJiiiiEEENS1_10collective13CollectiveMmaINS1_41MainloopSm100TmaUmmaWarpSpecializedSparseILi4ELi2ELi1ENS5_IJNS4_1CILi1EEESB_SB_EEEEENS5_IJNSA_ILi128EEENSA_ILi256EEENSA_ILi64EEEEEENS_6half_tENS5_IJNS4_6LayoutINS5_IJiNS5_IJNSA_ILi2EEEiEEEiEEENS5_IJlNS5_IJSB_SK_EEElEEEEENSJ_INS5_IJNS5_IJNS5_IJNSA_ILi8EEESK_SQ_EEEiEEENS5_IJNS5_IJNSA_ILi16EEESK_NSA_ILi4EEEEEEiEEEiEEENS5_IJNS5_IJNS5_IJSE_ST_NSA_ILi2048EEEEEENSA_ILi16384EEEEEENS5_IJNS5_IJSB_NSA_ILi1024EEENSA_ILi32EEEEEElEEElEEEEEEEESI_NS5_IJlSB_lEEENS4_8TiledMMAINS4_8MMA_AtomIJNS4_27SM100_MMA_F16BF16_SS_SPARSEISI_SI_fLi128ELi256ELNS4_4UMMA5MajorE0ELS1E_0ELNS1D_7ScaleInE0ELS1F_0EEEEEENSJ_ISC_NS5_IJNSA_ILi0EEES1I_S1I_EEEEENS5_IJNS4_10UnderscoreES1L_S1L_EEEEENS4_13SM90_TMA_LOADENS4_14ComposedLayoutINS4_7SwizzleILi2ELi4ELi3EEENS4_25smem_sparse_ptr_flag_bitsILi2ELi16EEENSJ_INS5_IJNS5_IJSB_SQ_EEENS5_IJSK_S13_EEEEEENS5_IJNS5_IJS1I_SG_EEESN_EEEEEEEvNS4_8identityES1O_NS1P_INS1Q_ILi3ELi4ELi3EEENS4_18smem_ptr_flag_bitsILi16EEENSJ_INS5_IJSQ_SG_EEENS5_IJSG_SB_EEEEEEEvS21_EENS_8epilogue10collective18CollectiveEpilogueINS2A_23Sm100TmaWarpSpecializedILi3ELi2ELi32ELb1ELb0EEEJSH_NS5_IJNSJ_ISE_SB_EENSJ_IS13_SB_EEEEEfNS5_IJSB_llEEEfS2I_NS2A_6fusion15FusionCallbacksIS2E_NS2J_17LinearCombinationIffffLNS_15FloatRoundStyleE2EEESH_S2H_JEEENS4_5SM1004TMEM4LOAD26SM100_TMEM_LOAD_32dp32b32xES1O_NS1P_INS1Q_ILi2ELi5ELi2EEENS23_ILi32EEENSJ_INS5_IJS13_SU_EEENS5_IJSB_S13_EEEEEEENS4_39AutoVectorizingCopyWithAssumedAlignmentILi128EEENS4_14SM90_TMA_STOREES2Y_S30_S30_EEEvvEEEEvNT_6ParamsE:
[----:B------:R-:W1:Y:S01]  /*0000*/  LDC R1, c[0x0][0x37c] ;  /* 0x0000df00ff017b82 */ /* 0x000e620000000800 */
[----:B------:R-:W2:Y:S01]  /*0010*/  S2R R93, SR_TID.X ;  /* 0x00000000005d7919 */ /* 0x000ea20000002100 */
[----:B------:R-:W3:Y:S01]  /*0020*/  LDCU.64 UR10, c[0x0][0xa90] ;  /* 0x00015200ff0a77ac */ /* 0x000ee20008000a00 */
[----:B------:R-:W-:Y:S02]  /*0030*/  PRMT R79, RZ, 0x7610, R79 ;  /* 0x00007610ff4f7816 */ /* 0x000fe4000000004f */
[----:B------:R-:W-:Y:S01]  /*0040*/  ELECT P2, URZ, PT ;  /* 0x0000000000ff782f */ /* 0x000fe20003840000 */
[----:B---3--:R-:W-:-:S04]  /*0050*/  UISETP.NE.U32.AND UP0, UPT, UR10, URZ, UPT ;  /* 0x000000ff0a00728c */ /* 0x008fc8000bf05070 */
[----:B------:R-:W-:Y:S01]  /*0060*/  UISETP.NE.AND.EX UP0, UPT, UR11, URZ, UPT, UP0 ;  /* 0x000000ff0b00728c */ /* 0x000fe2000bf05300 */
[----:B--2---:R-:W-:-:S05]  /*0070*/  SHF.R.U32.HI R80, RZ, 0x5, R93 ;  /* 0x00000005ff507819 */ /* 0x004fca000001165d */
[----:B------:R-:W2:Y:S02]  /*0080*/  SHFL.IDX PT, R0, R80, RZ, 0x1f ;  /* 0x00001fff50007589 */ /* 0x000ea400000e0000 */
[----:B--2---:R-:W-:Y:S01]  /*0090*/  R2UR UR24, R0 ;  /* 0x00000000001872ca */ /* 0x004fe200000e0000 */
[----:B-1----:R-:W-:-:S14]  /*00a0*/  BRA.U UP0, `(.L_x_0) ;  /* 0x0000000100307547 */ /* 0x002fdc000b800000 */
[----:B------:R-:W1:Y:S02]  /*00b0*/  LDCU.64 UR4, c[0x0][0xa88] ;  /* 0x00015100ff0477ac */ /* 0x000e640008000a00 */
[----:B-1----:R-:W-:-:S04]  /*00c0*/  UISETP.NE.U32.AND UP0, UPT, UR4, URZ, UPT ;  /* 0x000000ff0400728c */ /* 0x002fc8000bf05070 */
[----:B------:R-:W-:-:S09]  /*00d0*/  UISETP.NE.AND.EX UP0, UPT, UR5, URZ, UPT, UP0 ;  /* 0x000000ff0500728c */ /* 0x000fd2000bf05300 */
[----:B------:R-:W-:Y:S05]  /*00e0*/  BRA.U !UP0, `(.L_x_1) ;  /* 0x0000000108147547 */ /* 0x000fea000b800000 */
[----:B------:R-:W1:Y:S01]  /*00f0*/  LDC.64 R2, c[0x0][0xa88] ;  /* 0x0002a200ff027b82 */ /* 0x000e620000000a00 */
[----:B------:R-:W1:Y:S02]  /*0100*/  LDCU.64 UR4, c[0x0][0x358] ;  /* 0x00006b00ff0477ac */ /* 0x000e640008000a00 */
[----:B-1----:R1:W5:Y:S01]  /*0110*/  LDG.E R41, desc[UR4][R2.64] ;  /* 0x0000000402297981 */ /* 0x002362000c1e1900 */
[----:B------:R-:W-:Y:S01]  /*0120*/  HFMA2 R79, -RZ, RZ, 0, 5.9604644775390625e-08 ;  /* 0x00000001ff4f7431 */ /* 0x000fe200000001ff */
[----:B------:R-:W-:Y:S05]  /*0130*/  BRA `(.L_x_0) ;  /* 0x00000000000c7947 */ /* 0x000fea0003800000 */
.L_x_1:
[----:B------:R-:W1:Y:S01]  /*0140*/  LDCU UR4, c[0x0][0xa80] ;  /* 0x00015000ff0477ac */ /* 0x000e620008000800 */
[----:B------:R-:W-:Y:S01]  /*0150*/  HFMA2 R79, -RZ, RZ, 0, 5.9604644775390625e-08 ;  /* 0x00000001ff4f7431 */ /* 0x000fe200000001ff */
[----:B-1----:R-:W-:-:S07]  /*0160*/  MOV R41, UR4 ;  /* 0x0000000400297c02 */ /* 0x002fce0008000f00 */
.L_x_0:
[----:B------:R-:W2:Y:S02]  /*0170*/  LDCU.64 UR4, c[0x0][0xab0] ;  /* 0x00015600ff0477ac */ /* 0x000ea40008000a00 */
[----:B--2---:R-:W-:-:S04]  /*0180*/  UISETP.NE.U32.AND UP0, UPT, UR4, URZ, UPT ;  /* 0x000000ff0400728c */ /* 0x004fc8000bf05070 */
[----:B------:R-:W-:-:S09]  /*0190*/  UISETP.NE.AND.EX UP0, UPT, UR5, URZ, UPT, UP0 ;  /* 0x000000ff0500728c */ /* 0x000fd2000bf05300 */
[----:B------:R-:W-:Y:S05]  /*01a0*/  BRA.U UP0, `(.L_x_2) ;  /* 0x0000000100287547 */ /* 0x000fea000b800000 */
[----:B------:R-:W2:Y:S02]  /*01b0*/  LDCU.64 UR4, c[0x0][0xaa8] ;  /* 0x00015500ff0477ac */ /* 0x000ea40008000a00 */
[----:B--2---:R-:W-:-:S04]  /*01c0*/  UISETP.NE.U32.AND UP0, UPT, UR4, URZ, UPT ;  /* 0x000000ff0400728c */ /* 0x004fc8000bf05070 */
[----:B------:R-:W-:-:S09]  /*01d0*/  UISETP.NE.AND.EX UP0, UPT, UR5, URZ, UPT, UP0 ;  /* 0x000000ff0500728c */ /* 0x000fd2000bf05300 */
[----:B------:R-:W-:Y:S05]  /*01e0*/  BRA.U !UP0, `(.L_x_3) ;  /* 0x0000000108107547 */ /* 0x000fea000b800000 */
[----:B------:R-:W2:Y:S01]  /*01f0*/  LDC.64 R36, c[0x0][0xaa8] ;  /* 0x0002aa00ff247b82 */ /* 0x000ea20000000a00 */
[----:B------:R-:W2:Y:S02]  /*0200*/  LDCU.64 UR4, c[0x0][0x358] ;  /* 0x00006b00ff0477ac */ /* 0x000ea40008000a00 */
[----:B--2---:R2:W5:Y:S01]  /*0210*/  LDG.E R36, desc[UR4][R36.64] ;  /* 0x0000000424247981 */ /* 0x004562000c1e1900 */
[----:B------:R-:W-:Y:S05]  /*0220*/  BRA `(.L_x_2) ;  /* 0x0000000000087947 */ /* 0x000fea0003800000 */
.L_x_3:
[----:B------:R-:W2:Y:S02]  /*0230*/  LDCU UR4, c[0x0][0xaa0] ;  /* 0x00015400ff0477ac */ /* 0x000ea40008000800 */
[----:B--2---:R-:W-:Y:S02]  /*0240*/  MOV R36, UR4 ;  /* 0x0000000400247c02 */ /* 0x004fe40008000f00 */
.L_x_2:
[----:B------:R-:W-:Y:S01]  /*0250*/  IMAD.U32 R0, RZ, RZ, UR24 ;  /* 0x00000018ff007e24 */ /* 0x000fe2000f8e00ff */
[----:B------:R-:W-:Y:S04]  /*0260*/  BSSY.RECONVERGENT B0, `(.L_x_4) ;  /* 0x000000f000007945 */ /* 0x000fe80003800200 */
[C---:B------:R-:W-:Y:S02]  /*0270*/  ISETP.NE.OR P1, PT, R0.reuse, 0x1, !P2 ;  /* 0x000000010000780c */ /* 0x040fe40005725670 */
[----:B------:R-:W-:-:S11]  /*0280*/  ISETP.NE.OR P0, PT, R0, 0x3, !P2 ;  /* 0x000000030000780c */ /* 0x000fd60005705670 */
[----:B------:R-:W-:Y:S05]  /*0290*/  @P1 BRA `(.L_x_5) ;  /* 0x00000000002c1947 */ /* 0x000fea0003800000 */
[----:B------:R-:W3:Y:S02]  /*02a0*/  LDCU.64 UR4, c[0x0][0x348] ;  /* 0x00006900ff0477ac */ /* 0x000ee40008000a00 */
[----:B---3--:R-:W-:Y:S02]  /*02b0*/  UIADD3 UR8, UP2, UPT, UR4, 0x80, URZ ;  /* 0x0000008004087890 */ /* 0x008fe4000ff5e0ff */
[----:B------:R-:W-:Y:S02]  /*02c0*/  UIADD3 UR6, UP1, UPT, UR4, 0x280, URZ ;  /* 0x0000028004067890 */ /* 0x000fe4000ff3e0ff */
[----:B------:R-:W-:Y:S02]  /*02d0*/  UIADD3 UR4, UP0, UPT, UR4, 0x180, URZ ;  /* 0x0000018004047890 */ /* 0x000fe4000ff1e0ff */
[----:B------:R-:W-:Y:S02]  /*02e0*/  UIADD3.X UR9, UPT, UPT, URZ, UR5, URZ, UP2, !UPT ;  /* 0x00000005ff097290 */ /* 0x000fe400097fe4ff */
[----:B------:R-:W-:-:S02]  /*02f0*/  UIADD3.X UR7, UPT, UPT, URZ, UR5, URZ, UP1, !UPT ;  /* 0x00000005ff077290 */ /* 0x000fc40008ffe4ff */
[----:B------:R-:W-:-:S05]  /*0300*/  UIADD3.X UR5, UPT, UPT, URZ, UR5, URZ, UP0, !UPT ;  /* 0x00000005ff057290 */ /* 0x000fca00087fe4ff */
[----:B------:R3:W-:Y:S02]  /*0310*/  UTMACCTL.PF [UR8] ;  /* 0x00000000080079b9 */ /* 0x0007e40008040000 */
[----:B------:R3:W-:Y:S02]  /*0320*/  UTMACCTL.PF [UR6] ;  /* 0x00000000060079b9 */ /* 0x0007e40008040000 */
[----:B------:R3:W-:Y:S02]  /*0330*/  UTMACCTL.PF [UR4] ;  /* 0x00000000040079b9 */ /* 0x0007e40008040000 */
[----:B---3--:R-:W-:Y:S01]  /*0340*/  NOP ;  /* 0x0000000000007918 */ /* 0x008fe20000000000 */
.L_x_5:
[----:B------:R-:W-:Y:S05]  /*0350*/  BSYNC.RECONVERGENT B0 ;  /* 0x0000000000007941 */ /* 0x000fea0003800200 */
.L_x_4:
[----:B------:R-:W-:Y:S04]  /*0360*/  BSSY.RECONVERGENT B0, `(.L_x_6) ;  /* 0x000000a000007945 */ /* 0x000fe80003800200 */
[----:B------:R-:W-:Y:S05]  /*0370*/  @P0 BRA `(.L_x_7) ;  /* 0x0000000000200947 */ /* 0x000fea0003800000 */
[----:B------:R-:W3:Y:S02]  /*0380*/  LDCU.64 UR4, c[0x0][0x348] ;  /* 0x00006900ff0477ac */ /* 0x000ee40008000a00 */
[----:B---3--:R-:W-:Y:S02]  /*0390*/  UIADD3 UR6, UP1, UPT, UR4, 0x780, URZ ;  /* 0x0000078004067890 */ /* 0x008fe4000ff3e0ff */
[----:B------:R-:W-:Y:S02]  /*03a0*/  UIADD3 UR4, UP0, UPT, UR4, 0x880, URZ ;  /* 0x0000088004047890 */ /* 0x000fe4000ff1e0ff */
[----:B------:R-:W-:Y:S02]  /*03b0*/  UIADD3.X UR7, UPT, UPT, URZ, UR5, URZ, UP1, !UPT ;  /* 0x00000005ff077290 */ /* 0x000fe40008ffe4ff */
[----:B------:R-:W-:-:S07]  /*03c0*/  UIADD3.X UR5, UPT, UPT, URZ, UR5, URZ, UP0, !UPT ;  /* 0x00000005ff057290 */ /* 0x000fce00087fe4ff */
[----:B------:R3:W-:Y:S02]  /*03d0*/  UTMACCTL.PF [UR6] ;  /* 0x00000000060079b9 */ /* 0x0007e40008040000 */
[----:B------:R3:W-:Y:S02]  /*03e0*/  UTMACCTL.PF [UR4] ;  /* 0x00000000040079b9 */ /* 0x0007e40008040000 */
[----:B---3--:R-:W-:Y:S01]  /*03f0*/  NOP ;  /* 0x0000000000007918 */ /* 0x008fe20000000000 */
.L_x_7:
[----:B------:R-:W-:Y:S05]  /*0400*/  BSYNC.RECONVERGENT B0 ;  /* 0x0000000000007941 */ /* 0x000fea0003800200 */
.L_x_6:
[----:B------:R-:W3:Y:S01]  /*0410*/  LDCU.64 UR4, c[0x0][0xa88] ;  /* 0x00015100ff0477ac */ /* 0x000ee20008000a00 */
[----:B------:R-:W-:Y:S02]  /*0420*/  UISETP.EQ.U32.AND UP1, UPT, UR10, URZ, UPT ;  /* 0x000000ff0a00728c */ /* 0x000fe4000bf22070 */
[----:B------:R-:W-:Y:S02]  /*0430*/  UPLOP3.LUT UP3, UPT, UPT, UPT, UPT, 0x80, 0x8 ;  /* 0x000000000008789c */ /* 0x000fe40003f6f070 */
[----:B---3--:R-:W-:-:S04]  /*0440*/  UISETP.NE.U32.AND UP0, UPT, UR4, URZ, UPT ;  /* 0x000000ff0400728c */ /* 0x008fc8000bf05070 */
[----:B------:R-:W-:-:S04]  /*0450*/  UISETP.NE.AND.EX UP2, UPT, UR5, URZ, UPT, UP0 ;  /* 0x000000ff0500728c */ /* 0x000fc8000bf45300 */
[----:B------:R-:W-:-:S04]  /*0460*/  UISETP.EQ.OR.EX UP4, UPT, UR11, URZ, !UP2, UP1 ;  /* 0x000000ff0b00728c */ /* 0x000fc8000d782710 */
[----:B------:R-:W-:-:S06]  /*0470*/  UP2UR UR4, UPR, URZ, 0x10 ;  /* 0x00000010ff047883 */ /* 0x000fcc0008000000 */
[----:B------:R-:W-:Y:S01]  /*0480*/  MOV R86, UR4 ;  /* 0x0000000400567c02 */ /* 0x000fe20008000f00 */
[----:B------:R-:W-:Y:S06]  /*0490*/  BRA.U !UP4, `(.L_x_8) ;  /* 0x000000010c207547 */ /* 0x000fec000b800000 */
[----:B------:R-:W-:Y:S01]  /*04a0*/  UISETP.NE.U32.AND UP0, UPT, UR10, URZ, UPT ;  /* 0x000000ff0a00728c */ /* 0x000fe2000bf05070 */
[----:B-----5:R-:W-:Y:S01]  /*04b0*/  FSETP.NEU.AND P0, PT, R41, RZ, PT ;  /* 0x000000ff2900720b */ /* 0x020fe20003f0d000 */
[----:B------:R-:W-:Y:S02]  /*04c0*/  USEL UR4, URZ, 0xffffffff, UP2 ;  /* 0xffffffffff047887 */ /* 0x000fe40009000000 */
[----:B------:R-:W-:-:S10]  /*04d0*/  UISETP.NE.AND.EX UP1, UPT, UR11, URZ, UPT, UP0 ;  /* 0x000000ff0b00728c */ /* 0x000fd4000bf25300 */
[----:B------:R-:W-:Y:S01]  /*04e0*/  VOTEU.ANY UP0, P0 ;  /* 0x0000000000ff7886 */ /* 0x000fe20000000100 */
[----:B------:R-:W-:-:S04]  /*04f0*/  @!UP1 USEL UR4, URZ, 0xffffffff, UP0 ;  /* 0xffffffffff049887 */ /* 0x000fc80008000000 */
[----:B------:R-:W-:-:S04]  /*0500*/  ULOP3.LUT UR4, UR4, 0x1, URZ, 0xc0, !UPT ;  /* 0x0000000104047892 */ /* 0x000fc8000f8ec0ff */
[----:B------:R-:W-:-:S11]  /*0510*/  UISETP.NE.U32.AND UP3, UPT, UR4, 0x1, UPT ;  /* 0x000000010400788c */ /* 0x000fd6000bf65070 */
.L_x_8:
[----:B------:R-:W3:Y:S02]  /*0520*/  SHFL.IDX PT, R0, R80, RZ, 0x1f ;  /* 0x00001fff50007589 */ /* 0x000ee400000e0000 */
[----:B---3--:R-:W-:-:S13]  /*0530*/  ISETP.NE.AND P0, PT, R0, RZ, PT ;  /* 0x000000ff0000720c */ /* 0x008fda0003f05270 */
[----:B------:R-:W-:Y:S05]  /*0540*/  @P0 BRA `(.L_x_9) ;  /* 0x0000000000480947 */ /* 0x000fea0003800000 */
[----:B------:R-:W3:Y:S01]  /*0550*/  S2UR UR4, SR_CgaCtaId ;  /* 0x00000000000479c3 */ /* 0x000ee20000008800 */
[----:B------:R-:W-:Y:S01]  /*0560*/  UMOV UR5, 0x400 ;  /* 0x0000040000057882 */ /* 0x000fe20000000000 */
[----:B------:R-:W-:Y:S01]  /*0570*/  UMOV UR6, 0x1 ;  /* 0x0000000100067882 */ /* 0x000fe20000000000 */
[----:B------:R-:W-:Y:S01]  /*0580*/  ELECT P0, URZ, PT ;  /* 0x0000000000ff782f */ /* 0x000fe20003800000 */
[----:B------:R-:W-:-:S04]  /*0590*/  UIADD3 UR6, UPT, UPT, -UR6, 0x100000, URZ ;  /* 0x0010000006067890 */ /* 0x000fc8000fffe1ff */
[----:B------:R-:W-:Y:S02]  /*05a0*/  USHF.L.U32 UR7, UR6, 0xb, URZ ;  /* 0x0000000b06077899 */ /* 0x000fe400080006ff */
[----:B------:R-:W-:Y:S02]  /*05b0*/  USHF.L.U32 UR6, UR6, 0x1, URZ ;  /* 0x0000000106067899 */ /* 0x000fe400080006ff */
[----:B---3--:R-:W-:Y:S01]  /*05c0*/  ULEA UR4, UR4, UR5, 0x18 ;  /* 0x0000000504047291 */ /* 0x008fe2000f8ec0ff */
[----:B------:R-:W3:Y:S11]  /*05d0*/  FENCE.VIEW.ASYNC.S ;  /* 0x00000000000073c6 */ /* 0x000ef60000000000 */
[----:B---3--:R3:W4:Y:S01]  /*05e0*/  SYNCS.EXCH.64 URZ, [UR4], UR6 ;  /* 0x0000000604ff75b2 */ /* 0x0087220008000100 */
[----:B------:R3:W1:Y:S01]  /*05f0*/  SYNCS.EXCH.64 URZ, [UR4+0x20], UR6 ;  /* 0x0000200604ff75b2 */ /* 0x0006620008000100 */
[----:B------:R3:W1:Y:S01]  /*0600*/  SYNCS.EXCH.64 URZ, [UR4+0x8], UR6 ;  /* 0x0000080604ff75b2 */ /* 0x0006620008000100 */
[----:B------:R3:W1:Y:S01]  /*0610*/  SYNCS.EXCH.64 URZ, [UR4+0x28], UR6 ;  /* 0x0000280604ff75b2 */ /* 0x0006620008000100 */
[----:B------:R3:W1:Y:S01]  /*0620*/  SYNCS.EXCH.64 URZ, [UR4+0x10], UR6 ;  /* 0x0000100604ff75b2 */ /* 0x0006620008000100 */
[----:B------:R3:W1:Y:S01]  /*0630*/  SYNCS.EXCH.64 URZ, [UR4+0x30], UR6 ;  /* 0x0000300604ff75b2 */ /* 0x0006620008000100 */
[----:B------:R3:W1:Y:S01]  /*0640*/  SYNCS.EXCH.64 URZ, [UR4+0x18], UR6 ;  /* 0x0000180604ff75b2 */ /* 0x0006620008000100 */
[----:B------:R3:W1:Y:S01]  /*0650*/  SYNCS.EXCH.64 URZ, [UR4+0x38], UR6 ;  /* 0x0000380604ff75b2 */ /* 0x0006620008000100 */
[----:B------:R-:W-:Y:S01]  /*0660*/  NOP ;  /* 0x0000000000007918 */ /* 0x000fe20000000000 */
.L_x_9:
[----:B------:R-:W2:Y:S01]  /*0670*/  SHFL.IDX PT, R0, R80, RZ, 0x1f ;  /* 0x00001fff50007589 */ /* 0x000ea200000e0000 */
[----:B------:R-:W-:Y:S01]  /*0680*/  NOP ;  /* 0x0000000000007918 */ /* 0x000fe20000000000 */
[----:B--2---:R-:W-:-:S13]  /*0690*/  ISETP.NE.AND P0, PT, R0, 0x1, PT ;  /* 0x000000010000780c */ /* 0x004fda0003f05270 */
[----:B------:R-:W-:Y:S05]  /*06a0*/  @P0 BRA `(.L_x_10) ;  /* 0x0000000000500947 */ /* 0x000fea0003800000 */
[----:B---3--:R-:W2:Y:S01]  /*06b0*/  S2UR UR4, SR_CgaCtaId ;  /* 0x00000000000479c3 */ /* 0x008ea20000008800 */
[----:B------:R-:W-:Y:S01]  /*06c0*/  UMOV UR5, 0x400 ;  /* 0x0000040000057882 */ /* 0x000fe20000000000 */
[----:B------:R-:W-:Y:S01]  /*06d0*/  UMOV UR8, 0x20 ;  /* 0x0000002000087882 */ /* 0x000fe20000000000 */
[----:B------:R-:W-:Y:S01]  /*06e0*/  UMOV UR6, 0x80 ;  /* 0x0000008000067882 */ /* 0x000fe20000000000 */
[----:B------:R-:W-:-:S04]  /*06f0*/  UIADD3 UR8, UPT, UPT, -UR8, 0x100000, URZ ;  /* 0x0010000008087890 */ /* 0x000fc8000fffe1ff */
[----:B------:R-:W-:Y:S02]  /*0700*/  USHF.L.U32 UR9, UR8, 0xb, URZ ;  /* 0x0000000b08097899 */ /* 0x000fe400080006ff */
[----:B------:R-:W-:Y:S02]  /*0710*/  USHF.L.U32 UR8, UR8, 0x1, URZ ;  /* 0x0000000108087899 */ /* 0x000fe400080006ff */
[----:B------:R-:W-:-:S04]  /*0720*/  UIADD3 UR6, UPT, UPT, -UR6, 0x100000, URZ ;  /* 0x0010000006067890 */ /* 0x000fc8000fffe1ff */
[----:B------:R-:W-:Y:S02]  /*0730*/  USHF.L.U32 UR7, UR6, 0xb, URZ ;  /* 0x0000000b06077899 */ /* 0x000fe400080006ff */
[----:B------:R-:W-:Y:S01]  /*0740*/  USHF.L.U32 UR6, UR6, 0x1, URZ ;  /* 0x0000000106067899 */ /* 0x000fe200080006ff */
[----:B------:R-:W-:Y:S01]  /*0750*/  ELECT P0, URZ, PT ;  /* 0x0000000000ff782f */ /* 0x000fe20003800000 */
[----:B--2---:R-:W-:Y:S01]  /*0760*/  ULEA UR4, UR4, UR5, 0x18 ;  /* 0x0000000504047291 */ /* 0x004fe2000f8ec0ff */
[----:B------:R-:W2:Y:S11]  /*0770*/  FENCE.VIEW.ASYNC.S ;  /* 0x00000000000073c6 */ /* 0x000eb60000000000 */
[----:B--2---:R2:W3:Y:S01]  /*0780*/  SYNCS.EXCH.64 URZ, [UR4+0x40], UR8 ;  /* 0x0000400804ff75b2 */ /* 0x0044e20008000100 */
[----:B------:R2:W1:Y:S01]  /*0790*/  SYNCS.EXCH.64 URZ, [UR4+0x58], UR6 ;  /* 0x0000580604ff75b2 */ /* 0x0004620008000100 */
[----:B------:R2:W1:Y:S01]  /*07a0*/  SYNCS.EXCH.64 URZ, [UR4+0x48], UR8 ;  /* 0x0000480804ff75b2 */ /* 0x0004620008000100 */
[----:B------:R2:W1:Y:S01]  /*07b0*/  SYNCS.EXCH.64 URZ, [UR4+0x60], UR6 ;  /* 0x0000600604ff75b2 */ /* 0x0004620008000100 */
[----:B------:R2:W1:Y:S01]  /*07c0*/  SYNCS.EXCH.64 URZ, [UR4+0x50], UR8 ;  /* 0x0000500804ff75b2 */ /* 0x0004620008000100 */
[----:B------:R2:W1:Y:S01]  /*07d0*/  SYNCS.EXCH.64 URZ, [UR4+0x68], UR6 ;  /* 0x0000680604ff75b2 */ /* 0x0004620008000100 */
[----:B------:R-:W-:Y:S01]  /*07e0*/  NOP ;  /* 0x0000000000007918 */ /* 0x000fe20000000000 */
.L_x_10:
[----:B------:R-:W4:Y:S01]  /*07f0*/  SHFL.IDX PT, R0, R80, RZ, 0x1f ;  /* 0x00001fff50007589 */ /* 0x000f2200000e0000 */
[----:B------:R-:W-:Y:S01]  /*0800*/  NOP ;  /* 0x0000000000007918 */ /* 0x000fe20000000000 */
[----:B----4-:R-:W-:-:S13]  /*0810*/  ISETP.NE.AND P0, PT, R0, 0x3, PT ;  /* 0x000000030000780c */ /* 0x010fda0003f05270 */
[----:B------:R-:W-:Y:S05]  /*0820*/  @P0 BRA `(.L_x_11) ;  /* 0x0000000000300947 */ /* 0x000fea0003800000 */
[----:B--23--:R-:W2:Y:S01]  /*0830*/  S2UR UR4, SR_CgaCtaId ;  /* 0x00000000000479c3 */ /* 0x00cea20000008800 */
[----:B------:R-:W-:Y:S01]  /*0840*/  UMOV UR6, 0x400 ;  /* 0x0000040000067882 */ /* 0x000fe20000000000 */
[----:B------:R-:W-:Y:S01]  /*0850*/  UMOV UR5, 0x20 ;  /* 0x0000002000057882 */ /* 0x000fe20000000000 */
[----:B------:R-:W-:Y:S01]  /*0860*/  ELECT P0, URZ, PT ;  /* 0x0000000000ff782f */ /* 0x000fe20003800000 */
[----:B--2---:R-:W-:Y:S02]  /*0870*/  ULEA UR6, UR4, UR6, 0x18 ;  /* 0x0000000604067291 */ /* 0x004fe4000f8ec0ff */
[----:B------:R-:W-:-:S04]  /*0880*/  UIADD3 UR4, UPT, UPT, -UR5, 0x100000, URZ ;  /* 0x0010000005047890 */ /* 0x000fc8000fffe1ff */
[----:B------:R-:W-:Y:S02]  /*0890*/  USHF.L.U32 UR5, UR4, 0xb, URZ ;  /* 0x0000000b04057899 */ /* 0x000fe400080006ff */
[----:B------:R-:W-:Y:S01]  /*08a0*/  USHF.L.U32 UR4, UR4, 0x1, URZ ;  /* 0x0000000104047899 */ /* 0x000fe200080006ff */
[----:B------:R-:W2:Y:S11]  /*08b0*/  FENCE.VIEW.ASYNC.S ;  /* 0x00000000000073c6 */ /* 0x000eb60000000000 */
[----:B--2---:R4:W2:Y:S01]  /*08c0*/  SYNCS.EXCH.64 URZ, [UR6+0x70], UR4 ;  /* 0x0000700406ff75b2 */ /* 0x0048a20008000100 */
[----:B------:R4:W3:Y:S02]  /*08d0*/  SYNCS.EXCH.64 URZ, [UR6+0x78], UR4 ;  /* 0x0000780406ff75b2 */ /* 0x0008e40008000100 */
[----:B----4-:R-:W-:Y:S01]  /*08e0*/  NOP ;  /* 0x0000000000007918 */ /* 0x010fe20000000000 */
.L_x_11:
[----:B------:R-:W4:Y:S01]  /*08f0*/  SHFL.IDX PT, R0, R80, RZ, 0x1f ;  /* 0x00001fff50007589 */ /* 0x000f2200000e0000 */
[----:B------:R-:W-:Y:S01]  /*0900*/  NOP ;  /* 0x0000000000007918 */ /* 0x000fe20000000000 */
[----:B----4-:R-:W-:-:S13]  /*0910*/  ISETP.NE.AND P0, PT, R0, 0x4, PT ;  /* 0x000000040000780c */ /* 0x010fda0003f05270 */
[----:B------:R-:W-:Y:S05]  /*0920*/  @P0 BRA `(.L_x_12) ;  /* 0x00000000004c0947 */ /* 0x000fea0003800000 */
[----:B--23--:R-:W2:Y:S01]  /*0930*/  S2UR UR6, SR_CgaCtaId ;  /* 0x00000000000679c3 */ /* 0x00cea20000008800 */
[----:B------:R-:W-:Y:S01]  /*0940*/  UMOV UR4, 0x100 ;  /* 0x0000010000047882 */ /* 0x000fe20000000000 */
[----:B------:R-:W-:Y:S01]  /*0950*/  UMOV UR5, 0x400 ;  /* 0x0000040000057882 */ /* 0x000fe20000000000 */
[----:B------:R-:W-:Y:S01]  /*0960*/  USEL UR4, UR4, 0xe0, UP3 ;  /* 0x000000e004047887 */ /* 0x000fe20009800000 */
[----:B------:R-:W-:Y:S01]  /*0970*/  UMOV UR8, 0x1 ;  /* 0x0000000100087882 */ /* 0x000fe20000000000 */
[----:B------:R-:W-:Y:S01]  /*0980*/  ELECT P0, URZ, PT ;  /* 0x0000000000ff782f */ /* 0x000fe20003800000 */
[----:B------:R-:W-:-:S04]  /*0990*/  UIADD3 UR8, UPT, UPT, -UR8, 0x100000, URZ ;  /* 0x0010000008087890 */ /* 0x000fc8000fffe1ff */
[----:B------:R-:W-:Y:S02]  /*09a0*/  USHF.L.U32 UR9, UR8, 0xb, URZ ;  /* 0x0000000b08097899 */ /* 0x000fe400080006ff */
[----:B------:R-:W-:Y:S02]  /*09b0*/  USHF.L.U32 UR8, UR8, 0x1, URZ ;  /* 0x0000000108087899 */ /* 0x000fe400080006ff */
[----:B--2---:R-:W-:Y:S02]  /*09c0*/  ULEA UR6, UR6, UR5, 0x18 ;  /* 0x0000000506067291 */ /* 0x004fe4000f8ec0ff */
[----:B------:R-:W-:-:S04]  /*09d0*/  UIADD3 UR4, UPT, UPT, -UR4, 0x100000, URZ ;  /* 0x0010000004047890 */ /* 0x000fc8000fffe1ff */
[----:B------:R-:W-:Y:S02]  /*09e0*/  USHF.L.U32 UR5, UR4, 0xb, URZ ;  /* 0x0000000b04057899 */ /* 0x000fe400080006ff */
[----:B------:R-:W-:Y:S01]  /*09f0*/  USHF.L.U32 UR4, UR4, 0x1, URZ ;  /* 0x0000000104047899 */ /* 0x000fe200080006ff */
[----:B------:R-:W2:Y:S03]  /*0a00*/  FENCE.VIEW.ASYNC.S ;  /* 0x00000000000073c6 */ /* 0x000ea60000000000 */
[----:B--2---:R4:W2:Y:S08]  /*0a10*/  SYNCS.EXCH.64 URZ, [UR6+0x80], UR8 ;  /* 0x0000800806ff75b2 */ /* 0x0048b00008000100 */
[----:B------:R4:W3:Y:S01]  /*0a20*/  SYNCS.EXCH.64 URZ, [UR6+0x90], UR4 ;  /* 0x0000900406ff75b2 */ /* 0x0008e20008000100 */
[----:B------:R4:W1:Y:S01]  /*0a30*/  SYNCS.EXCH.64 URZ, [UR6+0x88], UR8 ;  /* 0x0000880806ff75b2 */ /* 0x0008620008000100 */
[----:B------:R4:W1:Y:S02]  /*0a40*/  SYNCS.EXCH.64 URZ, [UR6+0x98], UR4 ;  /* 0x0000980406ff75b2 */ /* 0x0008640008000100 */
[----:B----4-:R-:W-:Y:S01]  /*0a50*/  NOP ;  /* 0x0000000000007918 */ /* 0x010fe20000000000 */
.L_x_12:
[----:B------:R-:W4:Y:S01]  /*0a60*/  SHFL.IDX PT, R0, R80, RZ, 0x1f ;  /* 0x00001fff50007589 */ /* 0x000f2200000e0000 */
[----:B------:R-:W-:Y:S01]  /*0a70*/  NOP ;  /* 0x0000000000007918 */ /* 0x000fe20000000000 */
[----:B----4-:R-:W-:-:S13]  /*0a80*/  ISETP.NE.AND P0, PT, R0, 0x5, PT ;  /* 0x000000050000780c */ /* 0x010fda0003f05270 */
[----:B------:R-:W-:Y:S05]  /*0a90*/  @P0 BRA `(.L_x_13) ;  /* 0x0000000000400947 */ /* 0x000fea0003800000 */
[----:B--23--:R-:W2:Y:S01]  /*0aa0*/  S2UR UR4, SR_CgaCtaId ;  /* 0x00000000000479c3 */ /* 0x00cea20000008800 */
        /* <DEDUP_REMOVED lines=12> */
[----:B--2---:R4:W2:Y:S01]  /*0b70*/  SYNCS.EXCH.64 URZ, [UR4+0xa0], UR8 ;  /* 0x0000a00804ff75b2 */ /* 0x0048a20008000100 */
[----:B------:R4:W3:Y:S02]  /*0b80*/  SYNCS.EXCH.64 URZ, [UR4+0xa8], UR6 ;  /* 0x0000a80604ff75b2 */ /* 0x0008e40008000100 */
[----:B----4-:R-:W-:Y:S01]  /*0b90*/  NOP ;  /* 0x0000000000007918 */ /* 0x010fe20000000000 */
.L_x_13:
[----:B------:R-:W4:Y:S01]  /*0ba0*/  SHFL.IDX PT, R0, R80, RZ, 0x1f ;  /* 0x00001fff50007589 */ /* 0x000f2200000e0000 */
[----:B------:R-:W1:Y:S01]  /*0bb0*/  S2UR UR25, SR_CTAID.Y ;  /* 0x00000000001979c3 */ /* 0x000e620000002600 */
[----:B------:R-:W-:Y:S01]  /*0bc0*/  ISETP.NE.OR P1, PT, RZ, UR24, !P2 ;  /* 0x00000018ff007c0c */ /* 0x000fe2000d725670 */
[----:B------:R-:W-:-:S06]  /*0bd0*/  NOP ;  /* 0x0000000000007918 */ /* 0x000fcc0000000000 */
[----:B------:R-:W1:Y:S01]  /*0be0*/  S2UR UR11, SR_CTAID.X ;  /* 0x00000000000b79c3 */ /* 0x000e620000002500 */
[----:B----4-:R-:W-:-:S13]  /*0bf0*/  ISETP.NE.AND P0, PT, R0, 0x3, PT ;  /* 0x000000030000780c */ /* 0x010fda0003f05270 */
[----:B-1----:R-:W-:Y:S05]  /*0c00*/  @P0 BRA `(.L_x_14) ;  /* 0x0000000000380947 */ /* 0x002fea0003800000 */
[----:B--23--:R-:W1:Y:S01]  /*0c10*/  S2UR UR4, SR_CgaCtaId ;  /* 0x00000000000479c3 */ /* 0x00ce620000008800 */
[----:B------:R-:W-:Y:S01]  /*0c20*/  UMOV UR5, 0x400 ;  /* 0x0000040000057882 */ /* 0x000fe20000000000 */
[----:B------:R-:W-:Y:S01]  /*0c30*/  UMOV UR6, 0x20 ;  /* 0x0000002000067882 */ /* 0x000fe20000000000 */
[----:B------:R-:W-:Y:S01]  /*0c40*/  ELECT P0, URZ, PT ;  /* 0x0000000000ff782f */ /* 0x000fe20003800000 */
[----:B------:R-:W-:-:S04]  /*0c50*/  UIADD3 UR6, UPT, UPT, -UR6, 0x100000, URZ ;  /* 0x0010000006067890 */ /* 0x000fc8000fffe1ff */
[----:B------:R-:W-:Y:S02]  /*0c60*/  USHF.L.U32 UR7, UR6, 0xb, URZ ;  /* 0x0000000b06077899 */ /* 0x000fe400080006ff */
[----:B------:R-:W-:Y:S02]  /*0c70*/  USHF.L.U32 UR6, UR6, 0x1, URZ ;  /* 0x0000000106067899 */ /* 0x000fe400080006ff */
[----:B-1----:R-:W-:Y:S01]  /*0c80*/  ULEA UR4, UR4, UR5, 0x18 ;  /* 0x0000000504047291 */ /* 0x002fe2000f8ec0ff */
[----:B------:R-:W1:Y:S11]  /*0c90*/  FENCE.VIEW.ASYNC.S ;  /* 0x00000000000073c6 */ /* 0x000e760000000000 */
[----:B-1----:R1:W4:Y:S01]  /*0ca0*/  SYNCS.EXCH.64 URZ, [UR4+0xb0], UR6 ;  /* 0x0000b00604ff75b2 */ /* 0x0023220008000100 */
[----:B------:R1:W2:Y:S01]  /*0cb0*/  SYNCS.EXCH.64 URZ, [UR4+0xc0], UR6 ;  /* 0x0000c00604ff75b2 */ /* 0x0002a20008000100 */
[----:B------:R1:W3:Y:S01]  /*0cc0*/  SYNCS.EXCH.64 URZ, [UR4+0xb8], UR6 ;  /* 0x0000b80604ff75b2 */ /* 0x0002e20008000100 */
[----:B------:R1:W1:Y:S01]  /*0cd0*/  SYNCS.EXCH.64 URZ, [UR4+0xc8], UR6 ;  /* 0x0000c80604ff75b2 */ /* 0x0002620008000100 */
[----:B------:R-:W-:Y:S01]  /*0ce0*/  NOP ;  /* 0x0000000000007918 */ /* 0x000fe20000000000 */
.L_x_14:
[----:B------:R-:W-:Y:S01]  /*0cf0*/  VOTEU.ALL UP0, P1 ;  /* 0x0000000000ff7886 */ /* 0x000fe20000800000 */
[----:B------:R-:W-:-:S05]  /*0d00*/  CS2R.32 R78, SR_CgaSize ;  /* 0x00000000004e7805 */ /* 0x000fca0000008a00 */
[----:B------:R-:W-:-:S05]  /*0d10*/  IMAD R78, R78, -0xa0, RZ ;  /* 0xffffff604e4e7824 */ /* 0x000fca00078e02ff */
[----:B-123--:R-:W-:-:S14]  /*0d20*/  R2UR UR4, R78 ;  /* 0x000000004e0472ca */ /* 0x00efdc00000e0000 */
[----:B------:R-:W1:Y:S01]  /*0d30*/  LDCU UR4, c[0x0][UR4+0x2b4] ;  /* 0x00005680040477ac */ /* 0x000e620008000800 */
[----:B------:R-:W-:Y:S02]  /*0d40*/  I2FP.F32.U32 R2, UR25 ;  /* 0x0000001900027c45 */ /* 0x000fe40008201000 */
[----:B------:R-:W-:-:S05]  /*0d50*/  CS2R.32 R3, SR_CgaSize ;  /* 0x0000000000037805 */ /* 0x000fca0000008a00 */
[----:B------:R-:W-:-:S06]  /*0d60*/  IMAD R3, R3, -0xa0, RZ ;  /* 0xffffff6003037824 */ /* 0x000fcc00078e02ff */
[----:B------:R-:W2:Y:S01]  /*0d70*/  LDC R3, c[0x0][R3+0x2a0] ;  /* 0x0000a80003037b82 */ /* 0x000ea20000000800 */
[----:B------:R-:W-:Y:S02]  /*0d80*/  I2FP.F32.U32 R4, UR11 ;  /* 0x0000000b00047c45 */ /* 0x000fe40008201000 */
[----:B------:R-:W-:-:S05]  /*0d90*/  CS2R.32 R78, SR_CgaSize ;  /* 0x00000000004e7805 */ /* 0x000fca0000008a00 */
[----:B------:R-:W-:-:S05]  /*0da0*/  IMAD R78, R78, -0xa0, RZ ;  /* 0xffffff604e4e7824 */ /* 0x000fca00078e02ff */
[----:B------:R-:W-:-:S14]  /*0db0*/  R2UR UR5, R78 ;  /* 0x000000004e0572ca */ /* 0x000fdc00000e0000 */
[----:B------:R-:W3:Y:S01]  /*0dc0*/  LDCU UR5, c[0x0][UR5+0x2b0] ;  /* 0x00005600050577ac */ /* 0x000ee20008000800 */
[----:B------:R-:W-:Y:S01]  /*0dd0*/  NOP ;  /* 0x0000000000007918 */ /* 0x000fe20000000000 */
[----:B------:R-:W-:Y:S01]  /*0de0*/  @!UP0 UMOV UR7, 0x400 ;  /* 0x0000040000078882 */ /* 0x000fe20000000000 */
[----:B------:R-:W4:Y:S01]  /*0df0*/  LDCU UR26, c[0x0][0xd24] ;  /* 0x0001a480ff1a77ac */ /* 0x000f220008000800 */
[----:B------:R-:W2:Y:S01]  /*0e00*/  @!UP0 S2UR UR6, SR_CgaCtaId ;  /* 0x00000000000689c3 */ /* 0x000ea20000008800 */
[----:B-1----:R-:W-:Y:S01]  /*0e10*/  FMUL R2, R2, UR4 ;  /* 0x0000000402027c20 */ /* 0x002fe20008400000 */
[----:B------:R-:W-:Y:S01]  /*0e20*/  UMOV UR4, 0x80 ;  /* 0x0000008000047882 */ /* 0x000fe20000000000 */
[----:B------:R-:W-:-:S05]  /*0e30*/  CS2R.32 R0, SR_CgaSize ;  /* 0x0000000000007805 */ /* 0x000fca0000008a00 */
[----:B------:R-:W-:-:S06]  /*0e40*/  IMAD R0, R0, -0xa0, RZ ;  /* 0xffffff6000007824 */ /* 0x000fcc00078e02ff */
[----:B------:R-:W1:Y:S01]  /*0e50*/  LDC R0, c[0x0][R0+0x2a4] ;  /* 0x0000a90000007b82 */ /* 0x000e620000000800 */
[----:B---3--:R-:W-:Y:S01]  /*0e60*/  FMUL R4, R4, UR5 ;  /* 0x0000000504047c20 */ /* 0x008fe20008400000 */
[----:B------:R-:W-:-:S04]  /*0e70*/  @!UP0 UIADD3 UR4, UPT, UPT, -UR4, 0x100000, URZ ;  /* 0x0010000004048890 */ /* 0x000fc8000fffe1ff */
[----:B------:R-:W-:Y:S02]  /*0e80*/  @!UP0 USHF.L.U32 UR5, UR4, 0xb, URZ ;  /* 0x0000000b04058899 */ /* 0x000fe400080006ff */
[----:B------:R-:W-:Y:S01]  /*0e90*/  @!UP0 USHF.L.U32 UR4, UR4, 0x1, URZ ;  /* 0x0000000104048899 */ /* 0x000fe200080006ff */
[----:B------:R-:W3:Y:S01]  /*0ea0*/  F2I.U32.TRUNC.NTZ R73, R2 ;  /* 0x0000000200497305 */ /* 0x000ee2000020f000 */
[----:B----4-:R-:W-:Y:S01]  /*0eb0*/  UISETP.GE.AND UP1, UPT, UR26, 0x1, UPT ;  /* 0x000000011a00788c */ /* 0x010fe2000bf26270 */
[----:B------:R-:W4:Y:S06]  /*0ec0*/  S2UR UR36, SR_CTAID.Z ;  /* 0x00000000002479c3 */ /* 0x000f2c0000002700 */
[----:B------:R-:W4:Y:S01]  /*0ed0*/  F2I.U32.TRUNC.NTZ R78, R4 ;  /* 0x00000004004e7305 */ /* 0x000f22000020f000 */
[----:B--2---:R-:W-:Y:S01]  /*0ee0*/  @!UP0 ULEA UR6, UR6, UR7, 0x18 ;  /* 0x0000000706068291 */ /* 0x004fe2000f8ec0ff */
[----:B------:R-:W-:Y:S01]  /*0ef0*/  VOTEU.ALL UP0, P1 ;  /* 0x0000000000ff7886 */ /* 0x000fe20000800000 */
[----:B---3--:R-:W-:-:S05]  /*0f00*/  IADD3 R73, PT, PT, -R73, RZ, RZ ;  /* 0x000000ff49497210 */ /* 0x008fca0007ffe1ff */
[----:B-1----:R-:W-:Y:S01]  /*0f10*/  IMAD R73, R0, R73, UR25 ;  /* 0x0000001900497e24 */ /* 0x002fe2000f8e0249 */
[----:B------:R-:W1:Y:S04]  /*0f20*/  FENCE.VIEW.ASYNC.S ;  /* 0x00000000000073c6 */ /* 0x000e680000000000 */
[----:B-1----:R1:W2:Y:S01]  /*0f30*/  @!UP0 SYNCS.EXCH.64 URZ, [UR6+0xd0], UR4 ;  /* 0x0000d00406ff85b2 */ /* 0x0022a20008000100 */
[----:B----4-:R-:W-:-:S05]  /*0f40*/  IADD3 R78, PT, PT, -R78, RZ, RZ ;  /* 0x000000ff4e4e7210 */ /* 0x010fca0007ffe1ff */
[----:B------:R-:W-:Y:S01]  /*0f50*/  IMAD R78, R3, R78, UR11 ;  /* 0x0000000b034e7e24 */ /* 0x000fe2000f8e024e */
[----:B--2---:R-:W-:Y:S06]  /*0f60*/  BAR.SYNC.DEFER_BLOCKING 0x0 ;  /* 0x0000000000007b1d */ /* 0x004fec0000010000 */
[----:B------:R-:W-:Y:S05]  /*0f70*/  BRA.U !UP1, `(.L_x_15) ;  /* 0x0000000109d47547 */ /* 0x000fea000b800000 */
[----:B------:R-:W2:Y:S01]  /*0f80*/  LDCU.128 UR20, c[0x0][0xd10] ;  /* 0x0001a200ff1477ac */ /* 0x000ea20008000c00 */
[----:B-1----:R-:W1:Y:S01]  /*0f90*/  LDCU UR6, c[0x0][0x370] ;  /* 0x00006e00ff0677ac */ /* 0x002e620008000800 */
[----:B------:R-:W3:Y:S01]  /*0fa0*/  LDCU UR5, c[0x0][0x374] ;  /* 0x00006e80ff0577ac */ /* 0x000ee20008000800 */
[----:B------:R-:W4:Y:S01]  /*0fb0*/  LDCU UR27, c[0x0][0xd0c] ;  /* 0x0001a180ff1b77ac */ /* 0x000f220008000800 */
[----:B------:R-:W4:Y:S01]  /*0fc0*/  LDCU UR4, c[0x0][0xd20] ;  /* 0x0001a400ff0477ac */ /* 0x000f220008000800 */
[----:B------:R-:W4:Y:S01]  /*0fd0*/  LDCU.64 UR18, c[0x0][0xd28] ;  /* 0x0001a500ff1277ac */ /* 0x000f220008000a00 */
[----:B--2---:R-:W-:Y:S02]  /*0fe0*/  UISETP.NE.AND UP0, UPT, UR22, 0x1, UPT ;  /* 0x000000011600788c */ /* 0x004fe4000bf05270 */
[----:B---3--:R-:W-:Y:S02]  /*0ff0*/  UIMAD.WIDE.U32 UR8, UR5, UR23, URZ ;  /* 0x00000017050872a5 */ /* 0x008fe4000f8e00ff */
[----:B-1----:R-:W-:-:S02]  /*1000*/  UIMAD.WIDE.U32 UR12, UR6, UR20, URZ ;  /* 0x00000014060c72a5 */ /* 0x002fc4000f8e00ff */
[----:B----4-:R-:W-:Y:S02]  /*1010*/  UISETP.NE.AND UP1, UPT, UR27, 0x1, UPT ;  /* 0x000000011b00788c */ /* 0x010fe4000bf25270 */
[----:B------:R-:W-:Y:S01]  /*1020*/  UISETP.NE.AND UP4, UPT, UR26, 0x1, UPT ;  /* 0x000000011a00788c */ /* 0x000fe2000bf85270 */
[----:B------:R-:W-:Y:S02]  /*1030*/  UMOV UR8, UR9 ;  /* 0x0000000900087c82 */ /* 0x000fe40008000000 */
[----:B------:R-:W-:Y:S01]  /*1040*/  UMOV UR12, UR13 ;  /* 0x0000000d000c7c82 */ /* 0x000fe20008000000 */
[----:B------:R-:W-:Y:S02]  /*1050*/  @UP0 USHF.R.U32.HI UR5, URZ, UR4, UR8 ;  /* 0x00000004ff050299 */ /* 0x000fe40008011608 */
[----:B------:R-:W-:Y:S02]  /*1060*/  UIMAD.WIDE.U32 UR14, UR25, UR23, URZ ;  /* 0x00000017190e72a5 */ /* 0x000fe4000f8e00ff */
[----:B------:R-:W-:-:S02]  /*1070*/  UIMAD.WIDE.U32 UR8, UR5, UR18, URZ ;  /* 0x00000012050872a5 */ /* 0x000fc4000f8e00ff */
[----:B------:R-:W-:Y:S02]  /*1080*/  @UP1 USHF.R.U32.HI UR6, URZ, UR21, UR12 ;  /* 0x00000015ff061299 */ /* 0x000fe4000801160c */
[----:B------:R-:W-:Y:S02]  /*1090*/  UIMAD.WIDE.U32 UR16, UR11, UR20, URZ ;  /* 0x000000140b1072a5 */ /* 0x000fe4000f8e00ff */
[----:B------:R-:W-:Y:S01]  /*10a0*/  UIMAD.WIDE.U32 UR12, UR6, UR18, URZ ;  /* 0x00000012060c72a5 */ /* 0x000fe2000f8e00ff */
[----:B------:R-:W-:Y:S01]  /*10b0*/  UMOV UR14, UR15 ;  /* 0x0000000f000e7c82 */ /* 0x000fe20008000000 */
[----:B------:R-:W-:Y:S01]  /*10c0*/  UMOV UR8, UR9 ;  /* 0x0000000900087c82 */ /* 0x000fe20008000000 */
[----:B------:R-:W-:Y:S02]  /*10d0*/  USHF.R.U32.HI UR14, URZ, UR4, UR14 ;  /* 0x00000004ff0e7299 */ /* 0x000fe4000801160e */
[----:B------:R-:W-:Y:S01]  /*10e0*/  @UP4 USHF.R.U32.HI UR5, URZ, UR19, UR8 ;  /* 0x00000013ff054299 */ /* 0x000fe20008011608 */
[----:B------:R-:W-:Y:S01]  /*10f0*/  UMOV UR16, UR17 ;  /* 0x0000001100107c82 */ /* 0x000fe20008000000 */
[----:B------:R-:W-:Y:S01]  /*1100*/  UMOV UR12, UR13 ;  /* 0x0000000d000c7c82 */ /* 0x000fe20008000000 */
[----:B------:R-:W-:-:S02]  /*1110*/  USHF.R.U32.HI UR16, URZ, UR21, UR16 ;  /* 0x00000015ff107299 */ /* 0x000fc40008011610 */
[----:B------:R-:W-:Y:S02]  /*1120*/  USEL UR4, UR25, UR14, !UP0 ;  /* 0x0000000e19047287 */ /* 0x000fe4000c000000 */
[----:B------:R-:W-:Y:S02]  /*1130*/  @UP4 USHF.R.U32.HI UR6, URZ, UR19, UR12 ;  /* 0x00000013ff064299 */ /* 0x000fe4000801160c */
[----:B------:R-:W-:Y:S02]  /*1140*/  UIMAD UR7, UR5, UR26, URZ ;  /* 0x0000001a050772a4 */ /* 0x000fe4000f8e02ff */
[----:B------:R-:W-:Y:S02]  /*1150*/  USEL UR5, UR11, UR16, !UP1 ;  /* 0x000000100b057287 */ /* 0x000fe4000c800000 */
[----:B------:R-:W-:Y:S02]  /*1160*/  UIMAD UR10, UR6, UR26, URZ ;  /* 0x0000001a060a72a4 */ /* 0x000fe4000f8e02ff */
[----:B------:R-:W-:-:S02]  /*1170*/  UISETP.GE.AND UP0, UPT, UR4, UR7, UPT ;  /* 0x000000070400728c */ /* 0x000fc4000bf06270 */
[----:B------:R-:W-:Y:S02]  /*1180*/  UIMAD.WIDE.U32 UR8, UR4, UR18, URZ ;  /* 0x00000012040872a5 */ /* 0x000fe4000f8e00ff */
[----:B------:R-:W-:Y:S02]  /*1190*/  UISETP.GE.OR UP0, UPT, UR5, UR10, UP0 ;  /* 0x0000000a0500728c */ /* 0x000fe40008706670 */
[----:B------:R-:W-:Y:S02]  /*11a0*/  UIMAD.WIDE.U32 UR12, UR5, UR18, URZ ;  /* 0x00000012050c72a5 */ /* 0x000fe4000f8e00ff */
[----:B------:R-:W-:Y:S01]  /*11b0*/  UIADD3 UR10, UPT, UPT, -UR5, URZ, URZ ;  /* 0x000000ff050a7290 */ /* 0x000fe2000fffe1ff */
[----:B------:R-:W-:Y:S01]  /*11c0*/  UMOV UR8, UR9 ;  /* 0x0000000900087c82 */ /* 0x000fe20008000000 */
[----:B------:R-:W-:Y:S02]  /*11d0*/  UIADD3 UR9, UPT, UPT, -UR4, URZ, URZ ;  /* 0x000000ff04097290 */ /* 0x000fe4000fffe1ff */
[----:B------:R-:W-:-:S03]  /*11e0*/  USHF.R.U32.HI UR8, URZ, UR19, UR8 ;  /* 0x00000013ff087299 */ /* 0x000fc60008011608 */
[----:B------:R-:W-:Y:S01]  /*11f0*/  @!UP0 UMOV UR7, UR13 ;  /* 0x0000000d00078c82 */ /* 0x000fe20008000000 */
[----:B------:R-:W-:Y:S02]  /*1200*/  UIMAD UR25, UR22, UR9, UR25 ;  /* 0x00000009161972a4 */ /* 0x000fe4000f8e0219 */
[----:B------:R-:W-:Y:S02]  /*1210*/  USEL UR8, UR4, UR8, !UP4 ;  /* 0x0000000804087287 */ /* 0x000fe4000e000000 */
[----:B------:R-:W-:Y:S02]  /*1220*/  @!UP0 USHF.R.U32.HI UR7, URZ, UR19, UR7 ;  /* 0x00000013ff078299 */ /* 0x000fe40008011607 */
[----:B------:R-:W-:Y:S02]  /*1230*/  UIADD3 UR9, UPT, UPT, -UR8, URZ, URZ ;  /* 0x000000ff08097290 */ /* 0x000fe4000fffe1ff */
[----:B------:R-:W-:Y:S02]  /*1240*/  @!UP0 USEL UR7, UR5, UR7, !UP4 ;  /* 0x0000000705078287 */ /* 0x000fe4000e000000 */
[----:B------:R-:W-:-:S02]  /*1250*/  UIMAD UR9, UR26, UR9, UR4 ;  /* 0x000000091a0972a4 */ /* 0x000fc4000f8e0204 */
[----:B------:R-:W-:Y:S02]  /*1260*/  @!UP0 UIADD3 UR8, UPT, UPT, UR8, -UR7, URZ ;  /* 0x8000000708088290 */ /* 0x000fe4000fffe0ff */
[----:B------:R-:W-:Y:S02]  /*1270*/  @!UP0 UIMAD UR6, UR9, UR6, UR7 ;  /* 0x00000006090682a4 */ /* 0x000fe4000f8e0207 */
[----:B------:R-:W-:Y:S02]  /*1280*/  @!UP0 UIMAD UR4, UR8, UR26, UR5 ;  /* 0x0000001a080482a4 */ /* 0x000fe4000f8e0205 */
[----:B------:R-:W-:Y:S02]  /*1290*/  UIMAD UR11, UR27, UR10, UR11 ;  /* 0x0000000a1b0b72a4 */ /* 0x000fe4000f8e020b */
[----:B------:R-:W-:Y:S01]  /*12a0*/  UIMAD UR25, UR4, UR22, UR25 ;  /* 0x00000016041972a4 */ /* 0x000fe2000f8e0219 */
[----:B------:R-:W-:Y:S02]  /*12b0*/  @!UP0 UMOV UR5, UR6 ;  /* 0x0000000600058c82 */ /* 0x000fe40008000000 */
[----:B------:R-:W-:-:S12]  /*12c0*/  UIMAD UR11, UR5, UR27, UR11 ;  /* 0x0000001b050b72a4 */ /* 0x000fd8000f8e020b */
.L_x_15:
[----:B-1----:R-:W1:Y:S02]  /*12d0*/  LDCU UR4, c[0x0][0xd30] ;  /* 0x0001a600ff0477ac */ /* 0x002e640008000800 */
[----:B-1----:R-:W-:-:S09]  /*12e0*/  UISETP.NE.AND UP0, UPT, UR4, 0x1, UPT ;  /* 0x000000010400788c */ /* 0x002fd2000bf05270 */
[----:B------:R-:W-:Y:S05]  /*12f0*/  BRA.U UP0, `(.L_x_16) ;  /* 0x0000000100447547 */ /* 0x000fea000b800000 */
[----:B------:R-:W1:Y:S01]  /*1300*/  LDCU.128 UR12, c[0x0][0xd10] ;  /* 0x0001a200ff0c77ac */ /* 0x000e620008000c00 */
[----:B------:R-:W2:Y:S01]  /*1310*/  LDCU UR8, c[0x0][0xd0c] ;  /* 0x0001a180ff0877ac */ /* 0x000ea20008000800 */
[----:B------:R-:W3:Y:S01]  /*1320*/  LDCU UR9, c[0x0][0xd20] ;  /* 0x0001a400ff0977ac */ /* 0x000ee20008000800 */
[----:B-1----:R-:W-:Y:S02]  /*1330*/  UIMAD.WIDE.U32 UR6, UR11, UR12, URZ ;  /* 0x0000000c0b0672a5 */ /* 0x002fe4000f8e00ff */
[----:B------:R-:W-:Y:S02]  /*1340*/  UIMAD.WIDE.U32 UR4, UR25, UR15, URZ ;  /* 0x0000000f190472a5 */ /* 0x000fe4000f8e00ff */
[----:B--2---:R-:W-:Y:S02]  /*1350*/  UISETP.NE.AND UP1, UPT, UR8, 0x1, UPT ;  /* 0x000000010800788c */ /* 0x004fe4000bf25270 */
[----:B------:R-:W-:Y:S01]  /*1360*/  UISETP.NE.AND UP0, UPT, UR14, 0x1, UPT ;  /* 0x000000010e00788c */ /* 0x000fe2000bf05270 */
[----:B------:R-:W-:-:S02]  /*1370*/  UMOV UR6, UR7 ;  /* 0x0000000700067c82 */ /* 0x000fc40008000000 */
[----:B------:R-:W-:Y:S01]  /*1380*/  UMOV UR4, UR5 ;  /* 0x0000000500047c82 */ /* 0x000fe20008000000 */
[----:B------:R-:W-:Y:S02]  /*1390*/  USHF.R.U32.HI UR6, URZ, UR13, UR6 ;  /* 0x0000000dff067299 */ /* 0x000fe40008011606 */
[----:B---3--:R-:W-:Y:S02]  /*13a0*/  USHF.R.U32.HI UR4, URZ, UR9, UR4 ;  /* 0x00000009ff047299 */ /* 0x008fe40008011604 */
[----:B------:R-:W-:Y:S02]  /*13b0*/  USEL UR5, UR11, UR6, !UP1 ;  /* 0x000000060b057287 */ /* 0x000fe4000c800000 */
[----:B------:R-:W-:-:S04]  /*13c0*/  USEL UR4, UR25, UR4, !UP0 ;  /* 0x0000000419047287 */ /* 0x000fc8000c000000 */
[----:B------:R-:W-:Y:S02]  /*13d0*/  UIADD3 UR6, UPT, UPT, UR5, -UR4, URZ ;  /* 0x8000000405067290 */ /* 0x000fe4000fffe0ff */
[----:B------:R-:W-:Y:S02]  /*13e0*/  UIADD3 UR4, UPT, UPT, -UR5, UR4, URZ ;  /* 0x0000000405047290 */ /* 0x000fe4000fffe1ff */
[----:B------:R-:W-:Y:S02]  /*13f0*/  UIMAD UR25, UR6, UR14, UR25 ;  /* 0x0000000e061972a4 */ /* 0x000fe4000f8e0219 */
[----:B------:R-:W-:-:S12]  /*1400*/  UIMAD UR11, UR4, UR8, UR11 ;  /* 0x00000008040b72a4 */ /* 0x000fd8000f8e020b */
.L_x_16:
[----:B------:R-:W1:Y:S01]  /*1410*/  LDCU UR5, c[0x0][0x38c] ;  /* 0x00007180ff0577ac */ /* 0x000e620008000800 */
[----:B------:R-:W2:Y:S01]  /*1420*/  S2UR UR37, SR_CgaCtaId ;  /* 0x00000000002579c3 */ /* 0x000ea20000008800 */
[----:B------:R-:W-:Y:S01]  /*1430*/  LOP3.LUT R0, R93, 0x1f, RZ, 0xc0, !PT ;  /* 0x0000001f5d007812 */ /* 0x000fe200078ec0ff */
[----:B------:R-:W-:Y:S01]  /*1440*/  UISETP.NE.AND UP0, UPT, UR24, 0x2, UPT ;  /* 0x000000021800788c */ /* 0x000fe2000bf05270 */
[----:B------:R-:W3:Y:S01]  /*1450*/  LDCU UR44, c[0x0][0xd24] ;  /* 0x0001a480ff2c77ac */ /* 0x000ee20008000800 */
[----:B-1----:R-:W-:-:S04]  /*1460*/  UIADD3 UR5, UPT, UPT, UR5, 0x3f, URZ ;  /* 0x0000003f05057890 */ /* 0x002fc8000fffe0ff */
[----:B------:R-:W-:-:S04]  /*1470*/  USHF.R.S32.HI UR4, URZ, 0x1f, UR5 ;  /* 0x0000001fff047899 */ /* 0x000fc80008011405 */
[----:B------:R-:W-:-:S04]  /*1480*/  ULEA.HI UR4, UR4, UR5, URZ, 0x6 ;  /* 0x0000000504047291 */ /* 0x000fc8000f8f30ff */
[----:B------:R-:W-:Y:S01]  /*1490*/  USHF.R.S32.HI UR33, URZ, 0x6, UR4 ;  /* 0x00000006ff217899 */ /* 0x000fe20008011404 */
[----:B------:R-:W-:Y:S06]  /*14a0*/  BAR.SYNC.DEFER_BLOCKING 0x0 ;  /* 0x0000000000007b1d */ /* 0x000fec0000010000 */
[----:B--23--:R-:W-:Y:S05]  /*14b0*/  BRA.U UP0, `(.L_x_17) ;  /* 0x0000000d00d07547 */ /* 0x00cfea000b800000 */
[----:B------:R-:W1:Y:S01]  /*14c0*/  S2UR UR46, SR_CgaCtaId ;  /* 0x00000000002e79c3 */ /* 0x000e620000008800 */
[----:B------:R-:W-:Y:S01]  /*14d0*/  R2UR UR43, R78 ;  /* 0x000000004e2b72ca */ /* 0x000fe200000e0000 */
[----:B------:R-:W-:Y:S01]  /*14e0*/  UISETP.LT.AND UP0, UPT, UR33, 0x1, UPT ;  /* 0x000000012100788c */ /* 0x000fe2000bf01270 */
[----:B------:R-:W-:Y:S01]  /*14f0*/  R2UR UR42, R73 ;  /* 0x00000000492a72ca */ /* 0x000fe200000e0000 */
[----:B------:R-:W-:Y:S01]  /*1500*/  IMAD.MOV.U32 R12, RZ, RZ, 0x1 ;  /* 0x00000001ff0c7424 */ /* 0x000fe200078e00ff */
[----:B------:R-:W-:Y:S02]  /*1510*/  PLOP3.LUT P1, PT, PT, PT, UP3, 0x80, 0x8 ;  /* 0x000000000008781c */ /* 0x000fe40003f2f038 */
[----:B------:R-:W-:Y:S01]  /*1520*/  CS2R R10, SRZ ;  /* 0x00000000000a7805 */ /* 0x000fe2000001ff00 */
[----:B------:R-:W-:Y:S01]  /*1530*/  IMAD.MOV.U32 R9, RZ, RZ, RZ ;  /* 0x000000ffff097224 */ /* 0x000fe200078e00ff */
[----:B------:R-:W2:Y:S01]  /*1540*/  LDCU UR39, c[0x0][0x370] ;  /* 0x00006e00ff2777ac */ /* 0x000ea20008000800 */
[----:B------:R-:W-:Y:S01]  /*1550*/  PLOP3.LUT P1, PT, P1, PT, PT, 0x8, 0x80 ;  /* 0x000000000080781c */ /* 0x000fe20000f2e170 */
[----:B------:R-:W-:Y:S01]  /*1560*/  IMAD.MOV.U32 R8, RZ, RZ, 0x1 ;  /* 0x00000001ff087424 */ /* 0x000fe200078e00ff */
[----:B------:R-:W3:Y:S01]  /*1570*/  LDCU.64 UR40, c[0x0][0x348] ;  /* 0x00006900ff2877ac */ /* 0x000ee20008000a00 */
[----:B------:R-:W4:Y:S01]  /*1580*/  LDCU UR38, c[0x0][0x374] ;  /* 0x00006e80ff2677ac */ /* 0x000f220008000800 */
[----:B------:R-:W-:-:S02]  /*1590*/  UISETP.GE.AND UP4, UPT, UR44, 0x1, UPT ;  /* 0x000000012c00788c */ /* 0x000fc4000bf86270 */
[----:B------:R-:W-:Y:S02]  /*15a0*/  UISETP.NE.AND UP3, UPT, UR44, 0x1, UPT ;  /* 0x000000012c00788c */ /* 0x000fe4000bf65270 */
[----:B------:R-:W-:Y:S01]  /*15b0*/  USEL UR21, UR33, 0x1, !UP0 ;  /* 0x0000000121157887 */ /* 0x000fe2000c000000 */
[----:B------:R-:W-:Y:S01]  /*15c0*/  UMOV UR14, URZ ;  /* 0x000000ff000e7c82 */ /* 0x000fe20008000000 */
[----:B------:R-:W-:-:S10]  /*15d0*/  UMOV UR45, 0x400 ;  /* 0x00000400002d7882 */ /* 0x000fd40000000000 */
.L_x_28:
[----:B------:R-:W-:-:S03]  /*15e0*/  UISETP.NE.AND UP0, UPT, UR37, URZ, UPT ;  /* 0x000000ff2500728c */ /* 0x000fc6000bf05270 */
[----:B-1----:R-:W-:Y:S02]  /*15f0*/  UMOV UR37, UR46 ;  /* 0x0000002e00257c82 */ /* 0x002fe40008000000 */
[----:B------:R-:W-:-:S04]  /*1600*/  ULEA UR6, UR37, UR45, 0x18 ;  /* 0x0000002d25067291 */ /* 0x000fc8000f8ec0ff */
[----:B------:R-:W-:Y:S08]  /*1610*/  BRA.U UP0, `(.L_x_18) ;  /* 0x0000000100347547 */ /* 0x000ff0000b800000 */
[----:B------:R-:W1:Y:S01]  /*1620*/  S2R R0, SR_CgaCtaId ;  /* 0x0000000000007919 */ /* 0x000e620000008800 */
[----:B------:R-:W-:Y:S02]  /*1630*/  MOV R3, 0x400 ;  /* 0x0000040000037802 */ /* 0x000fe40000000f00 */
[----:B------:R-:W-:Y:S02]  /*1640*/  SHF.L.U32 R2, R8, 0x1f, RZ ;  /* 0x0000001f08027819 */ /* 0x000fe400000006ff */
[----:B-1----:R-:W-:-:S05]  /*1650*/  LEA R0, R0, R3, 0x18 ;  /* 0x0000000300007211 */ /* 0x002fca00078ec0ff */
[----:B------:R-:W-:-:S04]  /*1660*/  IMAD R3, R9, 0x8, R0 ;  /* 0x0000000809037824 */ /* 0x000fc800078e0200 */
[----:B------:R-:W1:Y:S02]  /*1670*/  SYNCS.PHASECHK.TRANS64.TRYWAIT P0, [R3+URZ+0xc0], R2 ;  /* 0x0000c002030075a7 */ /* 0x000e6400080011ff */
[----:B-1----:R-:W-:Y:S05]  /*1680*/  @!P0 BRA `(.L_x_19) ;  /* 0x000000d8003c8947 */ /* 0x002fea0003800000 */
.L_x_172:
[----:B------:R-:W-:Y:S01]  /*1690*/  VIADD R9, R9, 0x1 ;  /* 0x0000000109097836 */ /* 0x000fe20000000000 */
[----:B------:R1:W-:Y:S04]  /*16a0*/  SYNCS.ARRIVE.TRANS64.A1T0 RZ, [R3+URZ+0xb0], RZ ;  /* 0x0000b0ff03ff79a7 */ /* 0x0003e800081000ff */
[----:B------:R-:W-:-:S04]  /*16b0*/  ISETP.NE.AND P0, PT, R9, 0x2, PT ;  /* 0x000000020900780c */ /* 0x000fc80003f05270 */
[----:B------:R-:W-:Y:S02]  /*16c0*/  SEL R9, R9, RZ, P0 ;  /* 0x000000ff09097207 */ /* 0x000fe40000000000 */
[----:B-1----:R-:W-:-:S04]  /*16d0*/  SEL R3, RZ, 0x1, P0 ;  /* 0x00000001ff037807 */ /* 0x002fc80000000000 */
[----:B------:R-:W-:-:S07]  /*16e0*/  LOP3.LUT R8, R8, R3, RZ, 0x3c, !PT ;  /* 0x0000000308087212 */ /* 0x000fce00078e3cff */
.L_x_18:
[----:B------:R-:W-:Y:S01]  /*16f0*/  ULEA UR4, UR14, UR6, 0x3 ;  /* 0x000000060e047291 */ /* 0x000fe2000f8e18ff */
[----:B------:R-:W-:-:S08]  /*1700*/  SHF.L.U32 R0, R12, 0x1f, RZ ;  /* 0x0000001f0c007819 */ /* 0x000fd000000006ff */
[----:B------:R1:W1:Y:S02]  /*1710*/  SYNCS.PHASECHK.TRANS64.TRYWAIT P0, [UR4+0x20], R0 ;  /* 0x00002000ff0075a7 */ /* 0x0002640008001104 */
[----:B------:R-:W2:Y:S02]  /*1720*/  LDCU UR4, c[0x0][0x38c] ;  /* 0x00007180ff0477ac */ /* 0x000ea40008000800 */
[----:B--2---:R-:W-:-:S09]  /*1730*/  UISETP.GE.AND UP0, UPT, UR4, 0x1, UPT ;  /* 0x000000010400788c */ /* 0x004fd2000bf06270 */
[----:B------:R-:W-:Y:S05]  /*1740*/  BRA.U !UP0, `(.L_x_20) ;  /* 0x0000000108e07547 */ /* 0x000fea000b800000 */
[----:B---3--:R-:W-:Y:S02]  /*1750*/  UIADD3 UR26, UP2, UPT, UR40, 0x80, URZ ;  /* 0x00000080281a7890 */ /* 0x008fe4000ff5e0ff */
[----:B------:R-:W-:Y:S02]  /*1760*/  UIADD3 UR24, UP1, UPT, UR40, 0x280, URZ ;  /* 0x0000028028187890 */ /* 0x000fe4000ff3e0ff */
[----:B------:R-:W-:Y:S02]  /*1770*/  UIADD3 UR22, UP0, UPT, UR40, 0x180, URZ ;  /* 0x0000018028167890 */ /* 0x000fe4000ff1e0ff */
[----:B------:R-:W-:Y:S02]  /*1780*/  USHF.L.U32 UR19, UR25, 0x8, URZ ;  /* 0x0000000819137899 */ /* 0x000fe400080006ff */
[----:B------:R-:W-:Y:S02]  /*1790*/  USHF.L.U32 UR35, UR11, 0x7, URZ ;  /* 0x000000070b237899 */ /* 0x000fe400080006ff */
[----:B------:R-:W-:-:S02]  /*17a0*/  UIADD3.X UR27, UPT, UPT, URZ, UR41, URZ, UP2, !UPT ;  /* 0x00000029ff1b7290 */ /* 0x000fc400097fe4ff */
[----:B------:R-:W-:Y:S02]  /*17b0*/  UIADD3.X UR25, UPT, UPT, URZ, UR41, URZ, UP1, !UPT ;  /* 0x00000029ff197290 */ /* 0x000fe40008ffe4ff */
[----:B------:R-:W-:Y:S01]  /*17c0*/  UIADD3.X UR23, UPT, UPT, URZ, UR41, URZ, UP0, !UPT ;  /* 0x00000029ff177290 */ /* 0x000fe200087fe4ff */
[----:B------:R-:W-:Y:S01]  /*17d0*/  UMOV UR5, URZ ;  /* 0x000000ff00057c82 */ /* 0x000fe20008000000 */
[----:B------:R-:W-:Y:S01]  /*17e0*/  UMOV UR4, UR14 ;  /* 0x0000000e00047c82 */ /* 0x000fe20008000000 */
[----:B------:R-:W-:Y:S01]  /*17f0*/  UMOV UR12, URZ ;  /* 0x000000ff000c7c82 */ /* 0x000fe20008000000 */
[----:B------:R-:W-:-:S08]  /*1800*/  UMOV UR10, URZ ;  /* 0x000000ff000a7c82 */ /* 0x000fd00008000000 */
.L_x_24:
[----:B--2---:R-:W-:Y:S01]  /*1810*/  ULEA UR33, UR4, UR6, 0x3 ;  /* 0x0000000604217291 */ /* 0x004fe2000f8e18ff */
[----:B-1----:R-:W-:Y:S11]  /*1820*/  @P0 BRA `(.L_x_21) ;  /* 0x00000000000c0947 */ /* 0x002ff60003800000 */
[----:B------:R-:W-:-:S04]  /*1830*/  SHF.L.U32 R3, R12, 0x1f, RZ ;  /* 0x0000001f0c037819 */ /* 0x000fc800000006ff */
[----:B------:R-:W1:Y:S02]  /*1840*/  SYNCS.PHASECHK.TRANS64.TRYWAIT P0, [UR33+0x20], R3 ;  /* 0x00002003ff0075a7 */ /* 0x000e640008001121 */
[----:B-1----:R-:W-:Y:S05]  /*1850*/  @!P0 BRA `(.L_x_22) ;  /* 0x000000d400dc8947 */ /* 0x002fea0003800000 */
.L_x_21:
[----:B------:R-:W-:Y:S01]  /*1860*/  UIADD3 UR7, UPT, UPT, UR4, 0x1, URZ ;  /* 0x0000000104077890 */ /* 0x000fe2000fffe0ff */
[----:B------:R-:W-:Y:S01]  /*1870*/  @P2 IMAD.MOV.U32 R2, RZ, RZ, 0xa800 ;  /* 0x0000a800ff022424 */ /* 0x000fe200078e00ff */
[----:B------:R-:W-:Y:S02]  /*1880*/  ULOP3.LUT UR8, UR5, 0x1, URZ, 0xc0, !UPT ;  /* 0x0000000105087892 */ /* 0x000fe4000f8ec0ff */
[----:B------:R-:W-:Y:S02]  /*1890*/  UISETP.NE.AND UP0, UPT, UR7, 0x4, UPT ;  /* 0x000000040700788c */ /* 0x000fe4000bf05270 */
[----:B------:R-:W-:Y:S02]  /*18a0*/  ULEA UR32, UR4, UR6, 0xd ;  /* 0x0000000604207291 */ /* 0x000fe4000f8e68ff */
[----:B------:R-:W-:Y:S01]  /*18b0*/  USEL UR9, URZ, 0x1, UP0 ;  /* 0x00000001ff097887 */ /* 0x000fe20008000000 */
[----:B------:R-:W-:Y:S01]  /*18c0*/  @P2 ISETP.NE.AND P0, PT, RZ, UR8, PT ;  /* 0x00000008ff002c0c */ /* 0x000fe2000bf05270 */
[----:B------:R-:W-:-:S02]  /*18d0*/  USEL UR14, UR7, URZ, UP0 ;  /* 0x000000ff070e7287 */ /* 0x000fc40008000000 */
[----:B------:R-:W-:Y:S01]  /*18e0*/  ULEA UR16, UR4, UR6, 0xf ;  /* 0x0000000604107291 */ /* 0x000fe2000f8e78ff */
[----:B------:R-:W-:Y:S01]  /*18f0*/  @P2 SEL R2, R2, 0xa000, !P0 ;  /* 0x0000a00002022807 */ /* 0x000fe20004000000 */
[----:B------:R-:W-:Y:S01]  /*1900*/  ULEA UR7, UR14, UR6, 0x3 ;  /* 0x000000060e077291 */ /* 0x000fe2000f8e18ff */
[----:B------:R-:W-:Y:S01]  /*1910*/  LOP3.LUT R12, R12, UR9, RZ, 0x3c, !PT ;  /* 0x000000090c0c7c12 */ /* 0x000fe2000f8e3cff */
[----:B------:R-:W-:Y:S01]  /*1920*/  USHF.L.U32 UR34, UR5, 0x5, URZ ;  /* 0x0000000505227899 */ /* 0x000fe200080006ff */
[----:B------:R2:W-:Y:S01]  /*1930*/  @P2 SYNCS.ARRIVE.TRANS64 RZ, [UR33], R2 ;  /* 0x00000002ffff29a7 */ /* 0x0005e20008000021 */
[----:B------:R-:W-:Y:S01]  /*1940*/  UIADD3 UR32, UPT, UPT, UR32, 0xc400, URZ ;  /* 0x0000c40020207890 */ /* 0x000fe2000fffe0ff */
[----:B-1----:R-:W-:Y:S01]  /*1950*/  SHF.L.U32 R0, R12, 0x1f, RZ ;  /* 0x0000001f0c007819 */ /* 0x002fe200000006ff */
[----:B------:R-:W-:Y:S02]  /*1960*/  USHF.L.U32 UR18, UR5, 0x6, URZ ;  /* 0x0000000605127899 */ /* 0x000fe400080006ff */
[----:B------:R-:W-:Y:S01]  /*1970*/  UIADD3 UR16, UPT, UPT, UR16, 0x14400, URZ ;  /* 0x0001440010107890 */ /* 0x000fe2000fffe0ff */
[----:B------:R-:W-:Y:S01]  /*1980*/  UMOV UR28, 0x0 ;  /* 0x00000000001c7882 */ /* 0x000fe20000000000 */
[----:B------:R-:W-:Y:S01]  /*1990*/  UMOV UR29, 0x10000000 ;  /* 0x10000000001d7882 */ /* 0x000fe20000000000 */
[----:B------:R-:W-:Y:S01]  /*19a0*/  UMOV UR17, UR33 ;  /* 0x0000002100117c82 */ /* 0x000fe20008000000 */
[----:B------:R-:W-:Y:S01]  /*19b0*/  UMOV UR20, UR36 ;  /* 0x0000002400147c82 */ /* 0x000fe20008000000 */
[----:B------:R-:W-:Y:S01]  /*19c0*/  UISETP.NE.AND UP0, UPT, UR8, URZ, UPT ;  /* 0x000000ff0800728c */ /* 0x000fe2000bf05270 */
[----:B------:R2:W1:Y:S01]  /*19d0*/  SYNCS.PHASECHK.TRANS64.TRYWAIT P0, [UR7+0x20], R0 ;  /* 0x00002000ff0075a7 */ /* 0x0004620008001107 */
[----:B------:R2:W-:Y:S02]  /*19e0*/  UTMALDG.3D [UR32], [UR26], desc[UR28] ;  /* 0x00001c201a0075b4 */ /* 0x0005e40008011000 */
[----:B------:R2:W-:Y:S05]  /*19f0*/  UTMALDG.3D [UR16], [UR24], desc[UR28] ;  /* 0x00001c10180075b4 */ /* 0x0005ea0008011000 */
[----:B------:R-:W-:Y:S05]  /*1a00*/  BRA.U UP0, `(.L_x_23) ;  /* 0x0000000100207547 */ /* 0x000fea000b800000 */
[----:B------:R-:W-:Y:S01]  /*1a10*/  ULEA UR8, UR4, UR6, 0xb ;  /* 0x0000000604087291 */ /* 0x000fe2000f8e58ff */
[----:B--2---:R-:W-:Y:S01]  /*1a20*/  UMOV UR16, 0x0 ;  /* 0x0000000000107882 */ /* 0x004fe20000000000 */
[----:B------:R-:W-:Y:S02]  /*1a30*/  UMOV UR17, 0x10000000 ;  /* 0x1000000000117882 */ /* 0x000fe40000000000 */
[----:B------:R-:W-:Y:S01]  /*1a40*/  UIADD3 UR8, UPT, UPT, UR8, 0x34400, URZ ;  /* 0x0003440008087890 */ /* 0x000fe2000fffe0ff */
[----:B------:R-:W-:Y:S01]  /*1a50*/  UMOV UR9, UR33 ;  /* 0x0000002100097c82 */ /* 0x000fe20008000000 */
[----:B------:R-:W-:-:S07]  /*1a60*/  UMOV UR13, UR36 ;  /* 0x00000024000d7c82 */ /* 0x000fce0008000000 */
[----:B------:R2:W-:Y:S02]  /*1a70*/  UTMALDG.4D [UR8], [UR22], desc[UR16] ;  /* 0x00001008160075b4 */ /* 0x0005e40008019000 */
[----:B--2---:R-:W-:-:S12]  /*1a80*/  UIADD3 UR12, UPT, UPT, UR12, 0x1, URZ ;  /* 0x000000010c0c7890 */ /* 0x004fd8000fffe0ff */
.L_x_23:
[----:B------:R-:W-:Y:S01]  /*1a90*/  UIADD3 UR5, UPT, UPT, UR5, 0x1, URZ ;  /* 0x0000000105057890 */ /* 0x000fe2000fffe0ff */
[----:B------:R-:W-:-:S03]  /*1aa0*/  UMOV UR4, UR14 ;  /* 0x0000000e00047c82 */ /* 0x000fc60008000000 */
[----:B------:R-:W-:-:S09]  /*1ab0*/  UISETP.NE.AND UP0, UPT, UR5, UR21, UPT ;  /* 0x000000150500728c */ /* 0x000fd2000bf05270 */
[----:B------:R-:W-:Y:S05]  /*1ac0*/  BRA.U UP0, `(.L_x_24) ;  /* 0xfffffffd00507547 */ /* 0x000fea000b83ffff */
.L_x_20:
[----:B------:R-:W-:Y:S01]  /*1ad0*/  LEA R3, R11, UR6, 0x3 ;  /* 0x000000060b037c11 */ /* 0x000fe2000f8e18ff */
[----:B------:R-:W-:Y:S01]  /*1ae0*/  @!P1 SYNCS.ARRIVE.TRANS64.A1T0 RZ, [UR6+0x78], RZ ;  /* 0x000078ffffff99a7 */ /* 0x000fe20008100006 */
[----:B-12---:R-:W-:Y:S01]  /*1af0*/  SHF.L.U32 R0, R10, 0x1f, RZ ;  /* 0x0000001f0a007819 */ /* 0x006fe200000006ff */
[----:B------:R-:W-:-:S03]  /*1b00*/  NOP ;  /* 0x0000000000007918 */ /* 0x000fc60000000000 */
[----:B------:R-:W1:Y:S01]  /*1b10*/  SYNCS.PHASECHK.TRANS64.TRYWAIT P0, [R3+URZ+0x80], R0 ;  /* 0x00008000030075a7 */ /* 0x000e6200080011ff */
[----:B------:R-:W-:Y:S01]  /*1b20*/  LEA R5, R11, UR6, 0x4 ;  /* 0x000000060b057c11 */ /* 0x000fe2000f8e20ff */
[----:B-1----:R-:W-:Y:S06]  /*1b30*/  @!P0 BRA `(.L_x_25) ;  /* 0x000000d4003c8947 */ /* 0x002fec0003800000 */
.L_x_174:
[----:B------:R-:W2:Y:S01]  /*1b40*/  LDS.128 R4, [R5+0xe0] ;  /* 0x0000e00005047984 */ /* 0x000ea20000000c00 */
[----:B------:R-:W-:Y:S01]  /*1b50*/  @!PT LDS RZ, [RZ] ;  /* 0x00000000fffff984 */ /* 0x000fe20000000800 */
[----:B------:R-:W-:Y:S01]  /*1b60*/  @!PT LDS RZ, [RZ] ;  /* 0x00000000fffff984 */ /* 0x000fe20000000800 */
[----:B------:R-:W-:Y:S01]  /*1b70*/  @!PT LDS RZ, [RZ] ;  /* 0x00000000fffff984 */ /* 0x000fe20000000800 */
[----:B------:R-:W-:Y:S01]  /*1b80*/  @!PT LDS RZ, [RZ] ;  /* 0x00000000fffff984 */ /* 0x000fe20000000800 */
[----:B------:R1:W-:Y:S06]  /*1b90*/  MEMBAR.ALL.CTA ;  /* 0x0000000000007992 */ /* 0x0003ec0000008000 */
[----:B-1----:R-:W1:Y:S01]  /*1ba0*/  FENCE.VIEW.ASYNC.S ;  /* 0x00000000000073c6 */ /* 0x002e620000000000 */
[----:B--2---:R-:W-:-:S13]  /*1bb0*/  LOP3.LUT P0, RZ, R6, 0x1, RZ, 0xc0, !PT ;  /* 0x0000000106ff7812 */ /* 0x004fda000780c0ff */
[----:B-1----:R-:W-:Y:S01]  /*1bc0*/  VOTEU.ANY UP1, P0 ;  /* 0x0000000000ff7886 */ /* 0x002fe20000020100 */
[----:B------:R-:W-:-:S13]  /*1bd0*/  PLOP3.LUT P0, PT, PT, PT, UP1, 0x80, 0x8 ;  /* 0x000000000008781c */ /* 0x000fda0003f0f018 */
[----:B------:R-:W-:Y:S02]  /*1be0*/  @P0 LOP3.LUT R0, R5, 0xffff, RZ, 0xc0, !PT ;  /* 0x0000ffff05000812 */ /* 0x000fe400078ec0ff */
[----:B------:R-:W-:Y:S02]  /*1bf0*/  @P0 MOV R2, R4 ;  /* 0x0000000400020202 */ /* 0x000fe40000000f00 */
[----:B------:R-:W-:Y:S01]  /*1c00*/  @P0 R2UR UR5, R0 ;  /* 0x00000000000502ca */ /* 0x000fe200000e0000 */
[----:B------:R-:W-:Y:S01]  /*1c10*/  VIADD R0, R3, 0x90 ;  /* 0x0000009003007836 */ /* 0x000fe20000000000 */
[----:B------:R-:W-:Y:S02]  /*1c20*/  @P0 SHF.R.U32.HI R4, RZ, 0x10, R5 ;  /* 0x00000010ff040819 */ /* 0x000fe40000011605 */
[----:B------:R-:W-:Y:S02]  /*1c30*/  @P0 R2UR UR7, R2 ;  /* 0x00000000020702ca */ /* 0x000fe400000e0000 */
[----:B------:R-:W-:-:S02]  /*1c40*/  PRMT R0, RZ, 0x654, R0 ;  /* 0x00000654ff007816 */ /* 0x000fc40000000000 */
[----:B------:R-:W-:Y:S02]  /*1c50*/  @P0 R2UR UR4, R4 ;  /* 0x00000000040402ca */ /* 0x000fe400000e0000 */
[----:B------:R1:W-:Y:S03]  /*1c60*/  SYNCS.ARRIVE.TRANS64.RED.A1T0 RZ, [R0+URZ], RZ ;  /* 0x000000ff00ff79a7 */ /* 0x0003e600081004ff */
[----:B------:R-:W-:-:S04]  /*1c70*/  @UP1 UMOV UR30, UR5 ;  /* 0x00000005001e1c82 */ /* 0x000fc80008000000 */
[----:B------:R-:W-:-:S04]  /*1c80*/  @UP1 UMOV UR31, UR7 ;  /* 0x00000007001f1c82 */ /* 0x000fc80008000000 */
[----:B------:R-:W-:Y:S01]  /*1c90*/  @UP1 UMOV UR36, UR4 ;  /* 0x0000000400241c82 */ /* 0x000fe20008000000 */
[----:B------:R-:W-:Y:S05]  /*1ca0*/  BRA.U !UP4, `(.L_x_26) ;  /* 0x000000010cd07547 */ /* 0x000fea000b800000 */
[----:B------:R-:W4:Y:S01]  /*1cb0*/  LDCU.128 UR24, c[0x0][0xd10] ;  /* 0x0001a200ff1877ac */ /* 0x000f220008000c00 */
[----:B------:R-:W2:Y:S01]  /*1cc0*/  LDCU UR7, c[0x0][0xd20] ;  /* 0x0001a400ff0777ac */ /* 0x000ea20008000800 */
[----:B------:R-:W3:Y:S01]  /*1cd0*/  LDCU UR18, c[0x0][0xd0c] ;  /* 0x0001a180ff1277ac */ /* 0x000ee20008000800 */
[----:B------:R-:W1:Y:S01]  /*1ce0*/  LDCU.64 UR16, c[0x0][0xd28] ;  /* 0x0001a500ff1077ac */ /* 0x000e620008000a00 */
[----:B----4-:R-:W-:Y:S02]  /*1cf0*/  UIMAD.WIDE.U32 UR4, UR38, UR27, URZ ;  /* 0x0000001b260472a5 */ /* 0x010fe4000f8e00ff */
[----:B------:R-:W-:Y:S02]  /*1d00*/  UIMAD.WIDE.U32 UR8, UR39, UR24, URZ ;  /* 0x00000018270872a5 */ /* 0x000fe4000f8e00ff */
[----:B------:R-:W-:Y:S02]  /*1d10*/  UISETP.NE.AND UP0, UPT, UR26, 0x1, UPT ;  /* 0x000000011a00788c */ /* 0x000fe4000bf05270 */
[----:B------:R-:W-:Y:S01]  /*1d20*/  UIMAD.WIDE.U32 UR12, UR30, UR27, URZ ;  /* 0x0000001b1e0c72a5 */ /* 0x000fe2000f8e00ff */
[----:B------:R-:W-:Y:S01]  /*1d30*/  UMOV UR4, UR5 ;  /* 0x0000000500047c82 */ /* 0x000fe20008000000 */
[----:B---3--:R-:W-:-:S02]  /*1d40*/  UISETP.NE.AND UP2, UPT, UR18, 0x1, UPT ;  /* 0x000000011200788c */ /* 0x008fc4000bf45270 */
[----:B--2---:R-:W-:Y:S02]  /*1d50*/  USHF.R.U32.HI UR5, URZ, UR7, UR4 ;  /* 0x00000007ff057299 */ /* 0x004fe40008011604 */
[----:B------:R-:W-:Y:S01]  /*1d60*/  UIMAD.WIDE.U32 UR10, UR31, UR24, URZ ;  /* 0x000000181f0a72a5 */ /* 0x000fe2000f8e00ff */
[----:B------:R-:W-:Y:S01]  /*1d70*/  UMOV UR4, UR9 ;  /* 0x0000000900047c82 */ /* 0x000fe20008000000 */
[----:B------:R-:W-:Y:S02]  /*1d80*/  USEL UR5, UR38, UR5, !UP0 ;  /* 0x0000000526057287 */ /* 0x000fe4000c000000 */
[----:B------:R-:W-:Y:S02]  /*1d90*/  USHF.R.U32.HI UR4, URZ, UR25, UR4 ;  /* 0x00000019ff047299 */ /* 0x000fe40008011604 */
[----:B-1----:R-:W-:Y:S02]  /*1da0*/  UIMAD.WIDE.U32 UR8, UR5, UR16, URZ ;  /* 0x00000010050872a5 */ /* 0x002fe4000f8e00ff */
[----:B------:R-:W-:Y:S01]  /*1db0*/  USEL UR15, UR39, UR4, !UP2 ;  /* 0x00000004270f7287 */ /* 0x000fe2000d000000 */
[----:B------:R-:W-:-:S02]  /*1dc0*/  UMOV UR10, UR11 ;  /* 0x0000000b000a7c82 */ /* 0x000fc40008000000 */
[----:B------:R-:W-:Y:S01]  /*1dd0*/  UMOV UR4, UR13 ;  /* 0x0000000d00047c82 */ /* 0x000fe20008000000 */
[----:B------:R-:W-:Y:S01]  /*1de0*/  UIMAD.WIDE.U32 UR12, UR15, UR16, URZ ;  /* 0x000000100f0c72a5 */ /* 0x000fe2000f8e00ff */
[----:B------:R-:W-:Y:S01]  /*1df0*/  UMOV UR8, UR9 ;  /* 0x0000000900087c82 */ /* 0x000fe20008000000 */
[----:B------:R-:W-:Y:S02]  /*1e00*/  USHF.R.U32.HI UR4, URZ, UR7, UR4 ;  /* 0x00000007ff047299 */ /* 0x000fe40008011604 */
[----:B------:R-:W-:-:S03]  /*1e10*/  @UP3 USHF.R.U32.HI UR5, URZ, UR17, UR8 ;  /* 0x00000011ff053299 */ /* 0x000fc60008011608 */
[----:B------:R-:W-:Y:S01]  /*1e20*/  UMOV UR7, UR13 ;  /* 0x0000000d00077c82 */ /* 0x000fe20008000000 */
[----:B------:R-:W-:Y:S02]  /*1e30*/  USHF.R.U32.HI UR25, URZ, UR25, UR10 ;  /* 0x00000019ff197299 */ /* 0x000fe4000801160a */
[----:B------:R-:W-:Y:S02]  /*1e40*/  @UP3 USHF.R.U32.HI UR15, URZ, UR17, UR7 ;  /* 0x00000011ff0f3299 */ /* 0x000fe40008011607 */
[----:B------:R-:W-:Y:S02]  /*1e50*/  USEL UR4, UR30, UR4, !UP0 ;  /* 0x000000041e047287 */ /* 0x000fe4000c000000 */
[----:B------:R-:W-:Y:S02]  /*1e60*/  UIMAD UR7, UR44, UR5, URZ ;  /* 0x000000052c0772a4 */ /* 0x000fe4000f8e02ff */
[----:B------:R-:W-:Y:S02]  /*1e70*/  USEL UR5, UR31, UR25, !UP2 ;  /* 0x000000191f057287 */ /* 0x000fe4000d000000 */
[----:B------:R-:W-:-:S02]  /*1e80*/  UIMAD UR10, UR44, UR15, URZ ;  /* 0x0000000f2c0a72a4 */ /* 0x000fc4000f8e02ff */
[----:B------:R-:W-:Y:S02]  /*1e90*/  UISETP.GE.AND UP0, UPT, UR4, UR7, UPT ;  /* 0x000000070400728c */ /* 0x000fe4000bf06270 */
[----:B------:R-:W-:Y:S02]  /*1ea0*/  UIMAD.WIDE.U32 UR8, UR4, UR16, URZ ;  /* 0x00000010040872a5 */ /* 0x000fe4000f8e00ff */
[----:B------:R-:W-:Y:S02]  /*1eb0*/  UISETP.GE.OR UP0, UPT, UR5, UR10, UP0 ;  /* 0x0000000a0500728c */ /* 0x000fe40008706670 */
[----:B------:R-:W-:-:S03]  /*1ec0*/  UIMAD.WIDE.U32 UR10, UR5, UR16, URZ ;  /* 0x00000010050a72a5 */ /* 0x000fc6000f8e00ff */
[----:B------:R-:W-:Y:S01]  /*1ed0*/  UMOV UR7, UR9 ;  /* 0x0000000900077c82 */ /* 0x000fe20008000000 */
[----:B------:R-:W-:Y:S02]  /*1ee0*/  UIADD3 UR9, UPT, UPT, -UR4, URZ, URZ ;  /* 0x000000ff04097290 */ /* 0x000fe4000fffe1ff */
[----:B------:R-:W-:Y:S02]  /*1ef0*/  USHF.R.U32.HI UR7, URZ, UR17, UR7 ;  /* 0x00000011ff077299 */ /* 0x000fe40008011607 */
[----:B------:R-:W-:Y:S02]  /*1f00*/  UIMAD UR10, UR26, UR9, UR30 ;  /* 0x000000091a0a72a4 */ /* 0x000fe4000f8e021e */
[----:B------:R-:W-:Y:S01]  /*1f10*/  USEL UR7, UR4, UR7, !UP3 ;  /* 0x0000000704077287 */ /* 0x000fe2000d800000 */
[----:B------:R-:W-:Y:S01]  /*1f20*/  @!UP0 UMOV UR8, UR11 ;  /* 0x0000000b00088c82 */ /* 0x000fe20008000000 */
[----:B------:R-:W-:Y:S02]  /*1f30*/  UIADD3 UR11, UPT, UPT, -UR5, URZ, URZ ;  /* 0x000000ff050b7290 */ /* 0x000fe4000fffe1ff */
[----:B------:R-:W-:-:S02]  /*1f40*/  @!UP0 USHF.R.U32.HI UR8, URZ, UR17, UR8 ;  /* 0x00000011ff088299 */ /* 0x000fc40008011608 */
[----:B------:R-:W-:Y:S02]  /*1f50*/  UIADD3 UR9, UPT, UPT, -UR7, URZ, URZ ;  /* 0x000000ff07097290 */ /* 0x000fe4000fffe1ff */
[----:B------:R-:W-:Y:S02]  /*1f60*/  @!UP0 USEL UR8, UR5, UR8, !UP3 ;  /* 0x0000000805088287 */ /* 0x000fe4000d800000 */
[----:B------:R-:W-:Y:S02]  /*1f70*/  UIMAD UR9, UR44, UR9, UR4 ;  /* 0x000000092c0972a4 */ /* 0x000fe4000f8e0204 */
[----:B------:R-:W-:Y:S02]  /*1f80*/  @!UP0 UIADD3 UR7, UPT, UPT, UR7, -UR8, URZ ;  /* 0x8000000807078290 */ /* 0x000fe4000fffe0ff */
[----:B------:R-:W-:Y:S02]  /*1f90*/  @!UP0 UIMAD UR8, UR9, UR15, UR8 ;  /* 0x0000000f090882a4 */ /* 0x000fe4000f8e0208 */
[----:B------:R-:W-:-:S02]  /*1fa0*/  @!UP0 UIMAD UR4, UR44, UR7, UR5 ;  /* 0x000000072c0482a4 */ /* 0x000fc4000f8e0205 */
[----:B------:R-:W-:Y:S02]  /*1fb0*/  UIMAD UR7, UR18, UR11, UR31 ;  /* 0x0000000b120772a4 */ /* 0x000fe4000f8e021f */
[----:B------:R-:W-:Y:S01]  /*1fc0*/  UIMAD UR30, UR4, UR26, UR10 ;  /* 0x0000001a041e72a4 */ /* 0x000fe2000f8e020a */
[----:B------:R-:W-:Y:S02]  /*1fd0*/  @!UP0 UMOV UR5, UR8 ;  /* 0x0000000800058c82 */ /* 0x000fe40008000000 */
[----:B------:R-:W-:-:S12]  /*1fe0*/  UIMAD UR31, UR5, UR18, UR7 ;  /* 0x00000012051f72a4 */ /* 0x000fd8000f8e0207 */
.L_x_26:
[----:B------:R-:W2:Y:S02]  /*1ff0*/  LDCU UR4, c[0x0][0xd30] ;  /* 0x0001a600ff0477ac */ /* 0x000ea40008000800 */
[----:B--2---:R-:W-:-:S09]  /*2000*/  UISETP.NE.AND UP0, UPT, UR4, 0x1, UPT ;  /* 0x000000010400788c */ /* 0x004fd2000bf05270 */
[----:B------:R-:W-:Y:S05]  /*2010*/  BRA.U UP0, `(.L_x_27) ;  /* 0x0000000100447547 */ /* 0x000fea000b800000 */
[----:B------:R-:W2:Y:S01]  /*2020*/  LDCU.128 UR16, c[0x0][0xd10] ;  /* 0x0001a200ff1077ac */ /* 0x000ea20008000c00 */
[----:B------:R-:W1:Y:S01]  /*2030*/  LDCU UR10, c[0x0][0xd0c] ;  /* 0x0001a180ff0a77ac */ /* 0x000e620008000800 */
[----:B------:R-:W3:Y:S01]  /*2040*/  LDCU UR7, c[0x0][0xd20] ;  /* 0x0001a400ff0777ac */ /* 0x000ee20008000800 */
[----:B--2---:R-:W-:Y:S02]  /*2050*/  UIMAD.WIDE.U32 UR8, UR31, UR16, URZ ;  /* 0x000000101f0872a5 */ /* 0x004fe4000f8e00ff */
[----:B------:R-:W-:Y:S02]  /*2060*/  UIMAD.WIDE.U32 UR4, UR30, UR19, URZ ;  /* 0x000000131e0472a5 */ /* 0x000fe4000f8e00ff */
[----:B-1----:R-:W-:Y:S02]  /*2070*/  UISETP.NE.AND UP2, UPT, UR10, 0x1, UPT ;  /* 0x000000010a00788c */ /* 0x002fe4000bf45270 */
        /* <DEDUP_REMOVED lines=11> */
.L_x_27:
[----:B------:R-:W-:Y:S01]  /*2130*/  VIADD R11, R11, 0x1 ;  /* 0x000000010b0b7836 */ /* 0x000fe20000000000 */
[----:B------:R-:W-:Y:S01]  /*2140*/  PLOP3.LUT P1, PT, PT, PT, PT, 0x80, 0x8 ;  /* 0x000000000008781c */ /* 0x000fe20003f2f070 */
[----:B------:R-:W-:Y:S02]  /*2150*/  UIADD3 UR25, UPT, UPT, UR30, UR42, URZ ;  /* 0x0000002a1e197290 */ /* 0x000fe4000fffe0ff */
[----:B------:R-:W-:Y:S01]  /*2160*/  UIADD3 UR11, UPT, UPT, UR31, UR43, URZ ;  /* 0x0000002b1f0b7290 */ /* 0x000fe2000fffe0ff */
[----:B------:R-:W-:-:S04]  /*2170*/  ISETP.NE.AND P0, PT, R11, 0x2, PT ;  /* 0x000000020b00780c */ /* 0x000fc80003f05270 */
[----:B------:R-:W-:Y:S02]  /*2180*/  SEL R3, RZ, 0x1, P0 ;  /* 0x00000001ff037807 */ /* 0x000fe40000000000 */
[----:B------:R-:W-:Y:S02]  /*2190*/  SEL R11, R11, RZ, P0 ;  /* 0x000000ff0b0b7207 */ /* 0x000fe40000000000 */
[----:B------:R-:W-:Y:S01]  /*21a0*/  LOP3.LUT R10, R10, R3, RZ, 0x3c, !PT ;  /* 0x000000030a0a7212 */ /* 0x000fe200078e3cff */
[----:B------:R-:W-:Y:S06]  /*21b0*/  BRA.U UP1, `(.L_x_28) ;  /* 0xfffffff501087547 */ /* 0x000fec000b83ffff */
[----:B------:R-:W-:Y:S01]  /*21c0*/  UIADD3 UR7, UPT, UPT, UR6, 0x20, URZ ;  /* 0x0000002006077890 */ /* 0x000fe2000fffe0ff */
[----:B------:R-:W-:-:S03]  /*21d0*/  SHF.L.U32 R3, R12, 0x1f, RZ ;  /* 0x0000001f0c037819 */ /* 0x000fc600000006ff */
[----:B------:R-:W-:-:S09]  /*21e0*/  ULEA UR4, UR14, UR7, 0x3 ;  /* 0x000000070e047291 */ /* 0x000fd2000f8e18ff */
[----:B------:R-:W2:Y:S02]  /*21f0*/  SYNCS.PHASECHK.TRANS64.TRYWAIT P0, [UR4], R3 ;  /* 0x00000003ff0075a7 */ /* 0x000ea40008001104 */
[----:B--2---:R-:W-:Y:S05]  /*2200*/  @!P0 BRA `(.L_x_29) ;  /* 0x000000cc009c8947 */ /* 0x004fea0003800000 */
.L_x_176:
[----:B------:R-:W-:-:S04]  /*2210*/  UIADD3 UR4, UPT, UPT, UR14, 0x1, URZ ;  /* 0x000000010e047890 */ /* 0x000fc8000fffe0ff */
[----:B------:R-:W-:-:S04]  /*2220*/  UISETP.NE.AND UP0, UPT, UR4, 0x4, UPT ;  /* 0x000000040400788c */ /* 0x000fc8000bf05270 */
[----:B------:R-:W-:Y:S02]  /*2230*/  USEL UR6, URZ, 0x1, UP0 ;  /* 0x00000001ff067887 */ /* 0x000fe40008000000 */
[----:B------:R-:W-:-:S04]  /*2240*/  USEL UR4, UR4, URZ, UP0 ;  /* 0x000000ff04047287 */ /* 0x000fc80008000000 */
[----:B------:R-:W-:Y:S01]  /*2250*/  ULEA UR5, UR4, UR7, 0x3 ;  /* 0x0000000704057291 */ /* 0x000fe2000f8e18ff */
[----:B------:R-:W-:-:S04]  /*2260*/  LOP3.LUT R2, R12, UR6, RZ, 0x3c, !PT ;  /* 0x000000060c027c12 */ /* 0x000fc8000f8e3cff */
[----:B-1----:R-:W-:-:S04]  /*2270*/  SHF.L.U32 R3, R2, 0x1f, RZ ;  /* 0x0000001f02037819 */ /* 0x002fc800000006ff */
[----:B------:R-:W1:Y:S02]  /*2280*/  SYNCS.PHASECHK.TRANS64.TRYWAIT P0, [UR5], R3 ;  /* 0x00000003ff0075a7 */ /* 0x000e640008001105 */
[----:B-1----:R-:W-:Y:S05]  /*2290*/  @!P0 BRA `(.L_x_30) ;  /* 0x000000cc00908947 */ /* 0x002fea0003800000 */
.L_x_178:
        /* <DEDUP_REMOVED lines=9> */
.L_x_180:
[----:B------:R-:W-:-:S04]  /*2330*/  UIADD3 UR4, UPT, UPT, UR4, 0x1, URZ ;  /* 0x0000000104047890 */ /* 0x000fc8000fffe0ff */
[----:B------:R-:W-:-:S04]  /*2340*/  UISETP.NE.AND UP0, UPT, UR4, 0x4, UPT ;  /* 0x000000040400788c */ /* 0x000fc8000bf05270 */
[----:B------:R-:W-:Y:S02]  /*2350*/  USEL UR5, URZ, 0x1, UP0 ;  /* 0x00000001ff057887 */ /* 0x000fe40008000000 */
[----:B------:R-:W-:-:S04]  /*2360*/  USEL UR4, UR4, URZ, UP0 ;  /* 0x000000ff04047287 */ /* 0x000fc80008000000 */
[----:B------:R-:W-:Y:S01]  /*2370*/  ULEA UR4, UR4, UR7, 0x3 ;  /* 0x0000000704047291 */ /* 0x000fe2000f8e18ff */
[----:B-1----:R-:W-:-:S04]  /*2380*/  LOP3.LUT R3, R2, UR5, RZ, 0x3c, !PT ;  /* 0x0000000502037c12 */ /* 0x002fc8000f8e3cff */
[----:B------:R-:W-:Y:S01]  /*2390*/  SHF.L.U32 R3, R3, 0x1f, RZ ;  /* 0x0000001f03037819 */ /* 0x000fe200000006ff */
[----:B------:R-:W-:-:S07]  /*23a0*/  IMAD.U32 R0, RZ, RZ, UR4 ;  /* 0x00000004ff007e24 */ /* 0x000fce000f8e00ff */
.L_x_32:
[----:B-1----:R1:W2:Y:S02]  /*23b0*/  SYNCS.PHASECHK.TRANS64.TRYWAIT P0, [R0+URZ], R3 ;  /* 0x00000003000075a7 */ /* 0x0022a400080011ff */
[----:B--2---:R-:W-:Y:S05]  /*23c0*/  @!P0 NANOSLEEP.SYNCS 0x989680 ;  /* 0x009896800000895d */ /* 0x004fea0003900000 */
[----:B------:R-:W2:Y:S02]  /*23d0*/  @!P0 SYNCS.PHASECHK.TRANS64 P0, [R0+URZ], R3 ;  /* 0x00000003000085a7 */ /* 0x000ea400080010ff */
[----:B--234-:R-:W-:Y:S05]  /*23e0*/  @P0 EXIT ;  /* 0x000000000000094d */ /* 0x01cfea0003800000 */
[----:B------:R-:W-:Y:S05]  /*23f0*/  BRA `(.L_x_32) ;  /* 0xfffffffc00ec7947 */ /* 0x000fea000383ffff */
.L_x_17:
[----:B------:R-:W-:-:S04]  /*2400*/  UISETP.NE.AND UP0, UPT, UR37, URZ, UPT ;  /* 0x000000ff2500728c */ /* 0x000fc8000bf05270 */
[----:B------:R-:W-:-:S09]  /*2410*/  UISETP.NE.OR UP0, UPT, UR24, 0x1, UP0 ;  /* 0x000000011800788c */ /* 0x000fd20008705670 */
[----:B------:R-:W-:Y:S05]  /*2420*/  BRA.U UP0, `(.L_x_33) ;  /* 0x0000000500487547 */ /* 0x000fea000b800000 */
[----:B------:R-:W-:Y:S01]  /*2430*/  ISETP.NE.AND P2, PT, R0, RZ, PT ;  /* 0x000000ff0000720c */ /* 0x000fe20003f45270 */
[----:B------:R-:W-:Y:S01]  /*2440*/  IMAD.MOV.U32 R12, RZ, RZ, 0x1 ;  /* 0x00000001ff0c7424 */ /* 0x000fe200078e00ff */
[----:B------:R-:W-:Y:S02]  /*2450*/  CS2R R10, SRZ ;  /* 0x00000000000a7805 */ /* 0x000fe4000001ff00 */
[----:B------:R-:W-:Y:S01]  /*2460*/  CS2R R8, SRZ ;  /* 0x0000000000087805 */ /* 0x000fe2000001ff00 */
[----:B------:R-:W-:Y:S01]  /*2470*/  UMOV UR6, 0x400 ;  /* 0x0000040000067882 */ /* 0x000fe20000000000 */
[----:B------:R-:W-:Y:S01]  /*2480*/  UMOV UR5, URZ ;  /* 0x000000ff00057c82 */ /* 0x000fe20008000000 */
[----:B------:R-:W-:-:S12]  /*2490*/  ULEA UR6, UR37, UR6, 0x18 ;  /* 0x0000000625067291 */ /* 0x000fd8000f8ec0ff */
.L_x_37:
[----:B------:R-:W-:Y:S02]  /*24a0*/  LEA R2, R8, UR6, 0x3 ;  /* 0x0000000608027c11 */ /* 0x000fe4000f8e18ff */
[----:B------:R-:W-:-:S03]  /*24b0*/  SHF.L.U32 R5, R9, 0x1f, RZ ;  /* 0x0000001f09057819 */ /* 0x000fc600000006ff */
[----:B------:R-:W-:Y:S01]  /*24c0*/  VIADD R4, R2, 0xc0 ;  /* 0x000000c002047836 */ /* 0x000fe20000000000 */
[----:B------:R-:W1:Y:S02]  /*24d0*/  SYNCS.PHASECHK.TRANS64.TRYWAIT P0, [R2+URZ+0xb0], R5 ;  /* 0x0000b005020075a7 */ /* 0x000e6400080011ff */
[----:B-1----:R-:W-:Y:S05]  /*24e0*/  @!P0 BRA `(.L_x_34) ;  /* 0x000000cc002c8947 */ /* 0x002fea0003800000 */
.L_x_181:
[----:B------:R-:W-:Y:S01]  /*24f0*/  ULEA UR4, UR5, UR6, 0x3 ;  /* 0x0000000605047291 */ /* 0x000fe2000f8e18ff */
[----:B------:R-:W-:Y:S02]  /*2500*/  PRMT R4, RZ, 0x654, R4 ;  /* 0x00000654ff047816 */ /* 0x000fe40000000004 */
[----:B-1----:R-:W-:Y:S01]  /*2510*/  SHF.L.U32 R5, R12, 0x1f, RZ ;  /* 0x0000001f0c057819 */ /* 0x002fe200000006ff */
[----:B------:R-:W-:Y:S01]  /*2520*/  UIADD3 UR7, UPT, UPT, UR4, 0x80, URZ ;  /* 0x0000008004077890 */ /* 0x000fe2000fffe0ff */
[----:B------:R1:W-:Y:S05]  /*2530*/  SYNCS.ARRIVE.TRANS64.RED.A1T0 RZ, [R4+URZ], RZ ;  /* 0x000000ff04ff79a7 */ /* 0x0003ea00081004ff */
[----:B------:R-:W-:Y:S01]  /*2540*/  IMAD.U32 R7, RZ, RZ, UR7 ;  /* 0x00000007ff077e24 */ /* 0x000fe2000f8e00ff */
[----:B------:R-:W2:Y:S04]  /*2550*/  SYNCS.PHASECHK.TRANS64.TRYWAIT P0, [UR4+0x90], R5 ;  /* 0x00009005ff0075a7 */ /* 0x000ea80008001104 */
[----:B------:R-:W-:Y:S01]  /*2560*/  PRMT R6, R0, 0x654, R7 ;  /* 0x0000065400067816 */ /* 0x000fe20000000007 */
[----:B-1----:R-:W-:Y:S01]  /*2570*/  @!P2 IMAD.MOV.U32 R4, RZ, RZ, 0x10 ;  /* 0x00000010ff04a424 */ /* 0x002fe200078e00ff */
[----:B--2---:R-:W-:Y:S06]  /*2580*/  @!P0 BRA `(.L_x_35) ;  /* 0x000000cc00188947 */ /* 0x004fec0003800000 */
.L_x_183:
[----:B------:R-:W-:Y:S01]  /*2590*/  ULEA UR8, UR5, UR6, 0x4 ;  /* 0x0000000605087291 */ /* 0x000fe2000f8e20ff */
[----:B------:R-:W-:Y:S01]  /*25a0*/  SEL R3, R6, R3, !P2 ;  /* 0x0000000306037207 */ /* 0x000fe20005000000 */
[----:B------:R-:W-:Y:S01]  /*25b0*/  UIADD3 UR9, UPT, UPT, UR4, 0x80, URZ ;  /* 0x0000008004097890 */ /* 0x000fe2000fffe0ff */
[----:B-1----:R-:W-:Y:S01]  /*25c0*/  LEA R2, R11, UR6, 0x3 ;  /* 0x000000060b027c11 */ /* 0x002fe2000f8e18ff */
[----:B------:R-:W-:Y:S01]  /*25d0*/  UIADD3 UR8, UPT, UPT, UR8, 0xe0, URZ ;  /* 0x000000e008087890 */ /* 0x000fe2000fffe0ff */
[----:B------:R-:W-:Y:S01]  /*25e0*/  SHF.L.U32 R5, R10, 0x1f, RZ ;  /* 0x0000001f0a057819 */ /* 0x000fe200000006ff */
[----:B------:R1:W-:Y:S01]  /*25f0*/  @!P2 SYNCS.ARRIVE.TRANS64.RED RZ, [R3+URZ], R4 ;  /* 0x0000000403ffa9a7 */ /* 0x0003e200080004ff */
[----:B------:R-:W-:Y:S01]  /*2600*/  UIADD3 UR4, UPT, UPT, UR5, 0x1, URZ ;  /* 0x0000000105047890 */ /* 0x000fe2000fffe0ff */
[----:B------:R-:W-:-:S03]  /*2610*/  VIADD R8, R8, 0x1 ;  /* 0x0000000108087836 */ /* 0x000fc60000000000 */
[----:B------:R-:W-:Y:S02]  /*2620*/  UISETP.NE.AND UP0, UPT, UR4, 0x2, UPT ;  /* 0x000000020400788c */ /* 0x000fe4000bf05270 */
[----:B------:R-:W-:Y:S06]  /*2630*/  UGETNEXTWORKID.BROADCAST [UR8], [UR9] ;  /* 0x00000000080073ca */ /* 0x000fec0008000100 */
[----:B------:R-:W-:Y:S01]  /*2640*/  USEL UR7, URZ, 0x1, UP0 ;  /* 0x00000001ff077887 */ /* 0x000fe20008000000 */
[----:B------:R-:W-:Y:S01]  /*2650*/  ISETP.NE.AND P0, PT, R8, 0x2, PT ;  /* 0x000000020800780c */ /* 0x000fe20003f05270 */
[----:B------:R-:W-:Y:S01]  /*2660*/  USEL UR5, UR4, URZ, UP0 ;  /* 0x000000ff04057287 */ /* 0x000fe20008000000 */
[----:B------:R-:W2:Y:S03]  /*2670*/  SYNCS.PHASECHK.TRANS64.TRYWAIT P1, [R2+URZ+0x80], R5 ;  /* 0x00008005020075a7 */ /* 0x000ea600080211ff */
[----:B------:R-:W-:Y:S01]  /*2680*/  LOP3.LUT R12, R12, UR7, RZ, 0x3c, !PT ;  /* 0x000000070c0c7c12 */ /* 0x000fe2000f8e3cff */
[----:B-12---:R-:W-:Y:S07]  /*2690*/  @!P1 BRA `(.L_x_36) ;  /* 0x000000c800ec9947 */ /* 0x006fee0003800000 */
.L_x_184:
[C---:B------:R-:W-:Y:S01]  /*26a0*/  LEA R4, R11.reuse, UR6, 0x4 ;  /* 0x000000060b047c11 */ /* 0x040fe2000f8e20ff */
[----:B-1----:R-:W-:Y:S01]  /*26b0*/  VIADD R2, R2, 0x90 ;  /* 0x0000009002027836 */ /* 0x002fe20000000000 */
[----:B------:R-:W-:Y:S01]  /*26c0*/  SEL R8, R8, RZ, P0 ;  /* 0x000000ff08087207 */ /* 0x000fe20000000000 */
[----:B------:R-:W-:-:S03]  /*26d0*/  VIADD R11, R11, 0x1 ;  /* 0x000000010b0b7836 */ /* 0x000fc60000000000 */
[----:B------:R-:W1:Y:S01]  /*26e0*/  LDS.128 R4, [R4+0xe0] ;  /* 0x0000e00004047984 */ /* 0x000e620000000c00 */
[----:B------:R-:W-:Y:S02]  /*26f0*/  PRMT R2, RZ, 0x654, R2 ;  /* 0x00000654ff027816 */ /* 0x000fe40000000002 */
[C---:B------:R-:W-:Y:S01]  /*2700*/  ISETP.NE.AND P1, PT, R11.reuse, 0x2, PT ;  /* 0x000000020b00780c */ /* 0x040fe20003f25270 */
[----:B------:R-:W-:Y:S01]  /*2710*/  @!PT LDS RZ, [RZ] ;  /* 0x00000000fffff984 */ /* 0x000fe20000000800 */
[----:B------:R-:W-:Y:S01]  /*2720*/  @!PT LDS RZ, [RZ] ;  /* 0x00000000fffff984 */ /* 0x000fe20000000800 */
[----:B------:R-:W-:Y:S01]  /*2730*/  @!PT LDS RZ, [RZ] ;  /* 0x00000000fffff984 */ /* 0x000fe20000000800 */
[----:B------:R-:W-:Y:S01]  /*2740*/  @!PT LDS RZ, [RZ] ;  /* 0x00000000fffff984 */ /* 0x000fe20000000800 */
[----:B------:R2:W-:Y:S06]  /*2750*/  MEMBAR.ALL.CTA ;  /* 0x0000000000007992 */ /* 0x0005ec0000008000 */
[----:B--2---:R-:W2:Y:S01]  /*2760*/  FENCE.VIEW.ASYNC.S ;  /* 0x00000000000073c6 */ /* 0x004ea20000000000 */
[----:B------:R-:W-:Y:S01]  /*2770*/  SEL R11, R11, RZ, P1 ;  /* 0x000000ff0b0b7207 */ /* 0x000fe20000800000 */
[----:B--2---:R2:W-:Y:S01]  /*2780*/  SYNCS.ARRIVE.TRANS64.RED.A1T0 RZ, [R2+URZ], RZ ;  /* 0x000000ff02ff79a7 */ /* 0x0045e200081004ff */
[----:B-1----:R-:W-:-:S02]  /*2790*/  LOP3.LUT P3, RZ, R6, 0x1, RZ, 0xc0, !PT ;  /* 0x0000000106ff7812 */ /* 0x002fc4000786c0ff */
[----:B------:R-:W-:-:S04]  /*27a0*/  SEL R5, RZ, 0x1, P1 ;  /* 0x00000001ff057807 */ /* 0x000fc80000800000 */
[----:B------:R-:W-:Y:S02]  /*27b0*/  LOP3.LUT R10, R10, R5, RZ, 0x3c, !PT ;  /* 0x000000050a0a7212 */ /* 0x000fe400078e3cff */
[----:B--2---:R-:W-:-:S04]  /*27c0*/  SEL R2, RZ, 0x1, P0 ;  /* 0x00000001ff027807 */ /* 0x004fc80000000000 */
[----:B------:R-:W-:Y:S01]  /*27d0*/  LOP3.LUT R9, R9, R2, RZ, 0x3c, !PT ;  /* 0x0000000209097212 */ /* 0x000fe200078e3cff */
[----:B------:R-:W-:Y:S06]  /*27e0*/  @P3 BRA `(.L_x_37) ;  /* 0xfffffffc002c3947 */ /* 0x000fec000383ffff */
[----:B------:R-:W-:Y:S01]  /*27f0*/  ULEA UR4, UR5, UR6, 0x3 ;  /* 0x0000000605047291 */ /* 0x000fe2000f8e18ff */
[----:B------:R-:W-:-:S08]  /*2800*/  SHF.L.U32 R3, R12, 0x1f, RZ ;  /* 0x0000001f0c037819 */ /* 0x000fd000000006ff */
[----:B------:R-:W1:Y:S02]  /*2810*/  SYNCS.PHASECHK.TRANS64 P0, [UR4+0x90], R3 ;  /* 0x00009003ff0075a7 */ /* 0x000e640008001004 */
[----:B-1----:R-:W-:Y:S05]  /*2820*/  @P0 BRA `(.L_x_38) ;  /* 0x0000000000080947 */ /* 0x002fea0003800000 */
[----:B------:R-:W1:Y:S02]  /*2830*/  SYNCS.PHASECHK.TRANS64.TRYWAIT P0, [UR4+0x90], R3 ;  /* 0x00009003ff0075a7 */ /* 0x000e640008001104 */
[----:B-1----:R-:W-:Y:S05]  /*2840*/  @!P0 BRA `(.L_x_39) ;  /* 0x000000c800948947 */ /* 0x002fea0003800000 */
.L_x_38:
[----:B------:R-:W-:-:S04]  /*2850*/  UIADD3 UR7, UPT, UPT, UR5, 0x1, URZ ;  /* 0x0000000105077890 */ /* 0x000fc8000fffe0ff */
[----:B------:R-:W-:-:S04]  /*2860*/  UISETP.NE.AND UP0, UPT, UR7, 0x2, UPT ;  /* 0x000000020700788c */ /* 0x000fc8000bf05270 */
[----:B------:R-:W-:Y:S02]  /*2870*/  USEL UR8, URZ, 0x1, UP0 ;  /* 0x00000001ff087887 */ /* 0x000fe40008000000 */
[----:B------:R-:W-:-:S04]  /*2880*/  USEL UR7, UR7, URZ, UP0 ;  /* 0x000000ff07077287 */ /* 0x000fc80008000000 */
[----:B------:R-:W-:Y:S01]  /*2890*/  ULEA UR7, UR7, UR6, 0x3 ;  /* 0x0000000607077291 */ /* 0x000fe2000f8e18ff */
[----:B-1----:R-:W-:-:S04]  /*28a0*/  LOP3.LUT R3, R12, UR8, RZ, 0x3c, !PT ;  /* 0x000000080c037c12 */ /* 0x002fc8000f8e3cff */
[----:B------:R-:W-:-:S04]  /*28b0*/  SHF.L.U32 R0, R3, 0x1f, RZ ;  /* 0x0000001f03007819 */ /* 0x000fc800000006ff */
[----:B------:R-:W1:Y:S02]  /*28c0*/  SYNCS.PHASECHK.TRANS64 P0, [UR7+0x90], R0 ;  /* 0x00009000ff0075a7 */ /* 0x000e640008001007 */
[----:B-1----:R-:W-:Y:S05]  /*28d0*/  @P0 EXIT ;  /* 0x000000000000094d */ /* 0x002fea0003800000 */
[----:B------:R-:W-:Y:S02]  /*28e0*/  SHF.L.U32 R3, R3, 0x1f, RZ ;  /* 0x0000001f03037819 */ /* 0x000fe400000006ff */
[----:B------:R-:W-:-:S07]  /*28f0*/  MOV R0, UR7 ;  /* 0x0000000700007c02 */ /* 0x000fce0008000f00 */
.L_x_40:
[----:B-1----:R1:W2:Y:S02]  /*2900*/  SYNCS.PHASECHK.TRANS64.TRYWAIT P0, [R0+URZ+0x90], R3 ;  /* 0x00009003000075a7 */ /* 0x0022a400080011ff */
[----:B--2---:R-:W-:Y:S05]  /*2910*/  @!P0 NANOSLEEP.SYNCS 0x989680 ;  /* 0x009896800000895d */ /* 0x004fea0003900000 */
[----:B------:R-:W2:Y:S02]  /*2920*/  @!P0 SYNCS.PHASECHK.TRANS64 P0, [R0+URZ+0x90], R3 ;  /* 0x00009003000085a7 */ /* 0x000ea400080010ff */
[----:B--2---:R-:W-:Y:S05]  /*2930*/  @P0 EXIT ;  /* 0x000000000000094d */ /* 0x004fea0003800000 */
[----:B------:R-:W-:Y:S05]  /*2940*/  BRA `(.L_x_40) ;  /* 0xfffffffc00ec7947 */ /* 0x000fea000383ffff */
.L_x_33:
[----:B------:R-:W-:-:S09]  /*2950*/  UISETP.NE.AND UP0, UPT, UR24, URZ, UPT ;  /* 0x000000ff1800728c */ /* 0x000fd2000bf05270 */
[----:B------:R-:W-:Y:S05]  /*2960*/  BRA.U UP0, `(.L_x_41) ;  /* 0x0000000d00647547 */ /* 0x000fea000b800000 */
[----:B------:R-:W-:Y:S01]  /*2970*/  UMOV UR4, 0x40 ;  /* 0x0000004000047882 */ /* 0x000fe20000000000 */
[----:B------:R-:W-:Y:S01]  /*2980*/  NOP ;  /* 0x0000000000007918 */ /* 0x000fe20000000000 */
[----:B------:R-:W-:Y:S01]  /*2990*/  ULEA UR5, UR37, UR4, 0x18 ;  /* 0x0000000425057291 */ /* 0x000fe2000f8ec0ff */
[----:B------:R-:W-:Y:S02]  /*29a0*/  UMOV UR6, 0x400 ;  /* 0x0000040000067882 */ /* 0x000fe40000000000 */
[----:B------:R-:W-:-:S06]  /*29b0*/  ULEA UR6, UR37, UR6, 0x18 ;  /* 0x0000000625067291 */ /* 0x000fcc000f8ec0ff */
[----:B------:R-:W1:Y:S02]  /*29c0*/  LDS.U8 R0, [UR5+0x1c] ;  /* 0x00001c05ff007984 */ /* 0x000e640008000000 */
[----:B-1----:R-:W-:-:S13]  /*29d0*/  ISETP.NE.AND P0, PT, R0, RZ, PT ;  /* 0x000000ff0000720c */ /* 0x002fda0003f05270 */
[----:B------:R-:W-:Y:S05]  /*29e0*/  @P0 BRA `(.L_x_42) ;  /* 0x0000000000580947 */ /* 0x000fea0003800000 */
[----:B------:R-:W-:-:S13]  /*29f0*/  ELECT P0, URZ, PT ;  /* 0x0000000000ff782f */ /* 0x000fda0003800000 */
[----:B------:R-:W-:Y:S05]  /*2a00*/  @!P0 BRA `(.L_x_43) ;  /* 0x0000000000608947 */ /* 0x000fea0003800000 */
[----:B------:R-:W-:Y:S01]  /*2a10*/  UMOV UR4, 0x10 ;  /* 0x0000001000047882 */ /* 0x000fe20000000000 */
[----:B------:R-:W-:Y:S01]  /*2a20*/  HFMA2 R0, -RZ, RZ, 0, 5.9604644775390625e-08 ;  /* 0x00000001ff007431 */ /* 0x000fe200000001ff */
[----:B------:R-:W-:-:S03]  /*2a30*/  MOV R2, 0xffff ;  /* 0x0000ffff00027802 */ /* 0x000fc60000000f00 */
[----:B------:R-:W-:Y:S04]  /*2a40*/  DEPBAR.LE SB1, 0x36 ;  /* 0x00009d800000791a */ /* 0x000fe80000000000 */
[----:B------:R-:W1:Y:S02]  /*2a50*/  UTCATOMSWS.FIND_AND_SET.ALIGN UP0, UR4, UR4 ;  /* 0x00000004000475e3 */ /* 0x000e640008000800 */
[----:B-1----:R-:W-:Y:S01]  /*2a60*/  MOV R3, UR4 ;  /* 0x0000000400037c02 */ /* 0x002fe20008000f00 */
[----:B------:R-:W-:Y:S06]  /*2a70*/  BRA.U UP0, `(.L_x_44) ;  /* 0x0000000100187547 */ /* 0x000fec000b800000 */
.L_x_45:
[----:B------:R-:W-:Y:S05]  /*2a80*/  NANOSLEEP 0x64 ;  /* 0x000000640000795d */ /* 0x000fea0003800000 */
[----:B------:R-:W-:-:S05]  /*2a90*/  UMOV UR4, 0x10 ;  /* 0x0000001000047882 */ /* 0x000fca0000000000 */
[----:B------:R-:W-:Y:S04]  /*2aa0*/  DEPBAR.LE SB1, 0x36 ;  /* 0x00009d800000791a */ /* 0x000fe80000000000 */
[----:B------:R-:W1:Y:S02]  /*2ab0*/  UTCATOMSWS.FIND_AND_SET.ALIGN UP0, UR4, UR4 ;  /* 0x00000004000475e3 */ /* 0x000e640008000800 */
[----:B-1----:R-:W-:Y:S01]  /*2ac0*/  MOV R3, UR4 ;  /* 0x0000000400037c02 */ /* 0x002fe20008000f00 */
[----:B------:R-:W-:Y:S05]  /*2ad0*/  BRA.U !UP0, `(.L_x_45) ;  /* 0xfffffffd08e87547 */ /* 0x000fea000b83ffff */
.L_x_44:
[-C--:B------:R-:W-:Y:S02]  /*2ae0*/  SHF.L.U32 R2, R2, R3.reuse, RZ ;  /* 0x0000000302027219 */ /* 0x080fe400000006ff */
[----:B------:R-:W-:Y:S01]  /*2af0*/  SHF.L.U32 R0, R0, R3, RZ ;  /* 0x0000000300007219 */ /* 0x000fe200000006ff */
[----:B------:R-:W-:Y:S02]  /*2b00*/  IMAD.SHL.U32 R3, R3, 0x20, RZ ;  /* 0x0000002003037824 */ /* 0x000fe400078e00ff */
[----:B------:R1:W-:Y:S04]  /*2b10*/  ATOMS.OR RZ, [UR5+0x14], R2 ;  /* 0x00001402ffff798c */ /* 0x0003e8000b000005 */
[----:B------:R1:W-:Y:S04]  /*2b20*/  ATOMS.OR RZ, [UR5+0x18], R0 ;  /* 0x00001800ffff798c */ /* 0x0003e8000b000005 */
[----:B------:R1:W-:Y:S01]  /*2b30*/  STS [UR6+0x100], R3 ;  /* 0x00010003ff007988 */ /* 0x0003e20008000806 */
[----:B------:R-:W-:Y:S05]  /*2b40*/  BRA `(.L_x_43) ;  /* 0x0000000000107947 */ /* 0x000fea0003800000 */
.L_x_42:
[----:B------:R-:W-:Y:S02]  /*2b50*/  MOV R0, 0xffffffff ;  /* 0xffffffff00007802 */ /* 0x000fe40000000f00 */
[----:B------:R-:W-:-:S03]  /*2b60*/  MOV R2, 0x2b90 ;  /* 0x00002b9000027802 */ /* 0x000fc60000000f00 */
[----:B------:R1:W-:Y:S04]  /*2b70*/  STS [UR6+0x100], R0 ;  /* 0x00010000ff007988 */ /* 0x0003e80008000806 */
[----:B-1---5:R-:W-:Y:S05]  /*2b80*/  CALL.REL.NOINC `($__internal_1_$__cuda_sm10x_tcgen05_guardrail_trap_phase_invalid_during_alloc) ;  /* 0x000000d0002c7944 */ /* 0x022fea0003c00000 */
.L_x_43:
[----:B------:R-:W-:Y:S05]  /*2b90*/  WARPSYNC.ALL ;  /* 0x0000000000007948 */ /* 0x000fea0003800000 */
[----:B------:R-:W2:Y:S01]  /*2ba0*/  S2UR UR16, SR_CgaCtaId ;  /* 0x00000000001079c3 */ /* 0x000ea20000008800 */
[----:B------:R-:W-:Y:S01]  /*2bb0*/  UMOV UR4, 0x400 ;  /* 0x0000040000047882 */ /* 0x000fe20000000000 */
[----:B------:R-:W-:-:S06]  /*2bc0*/  NOP ;  /* 0x0000000000007918 */ /* 0x000fcc0000000000 */
[----:B------:R-:W-:Y:S06]  /*2bd0*/  BAR.ARV 0x6, 0xa0 ;  /* 0x0182800000007b1d */ /* 0x000fec0000002000 */
[----:B------:R-:W3:Y:S01]  /*2be0*/  LDCU UR8, c[0x0][0x38c] ;  /* 0x00007180ff0877ac */ /* 0x000ee20008000800 */
[----:B------:R-:W-:Y:S01]  /*2bf0*/  IMAD.MOV.U32 R9, RZ, RZ, RZ ;  /* 0x000000ffff097224 */ /* 0x000fe200078e00ff */
[----:B-1----:R-:W-:Y:S01]  /*2c00*/  CS2R R2, SRZ ;  /* 0x0000000000027805 */ /* 0x002fe2000001ff00 */
[----:B------:R-:W-:Y:S01]  /*2c10*/  IMAD.MOV.U32 R8, RZ, RZ, 0x1 ;  /* 0x00000001ff087424 */ /* 0x000fe200078e00ff */
[----:B------:R-:W-:Y:S01]  /*2c20*/  UISETP.LT.AND UP0, UPT, UR33, 0x1, UPT ;  /* 0x000000012100788c */ /* 0x000fe2000bf01270 */
[----:B------:R-:W-:Y:S01]  /*2c30*/  UMOV UR21, URZ ;  /* 0x000000ff00157c82 */ /* 0x000fe20008000000 */
[----:B--2---:R-:W-:-:S02]  /*2c40*/  ULEA UR16, UR16, UR4, 0x18 ;  /* 0x0000000410107291 */ /* 0x004fc4000f8ec0ff */
[----:B------:R-:W-:Y:S02]  /*2c50*/  USEL UR4, UR33, 0x1, !UP0 ;  /* 0x0000000121047887 */ /* 0x000fe4000c000000 */
[----:B------:R-:W-:Y:S02]  /*2c60*/  UIADD3 UR6, UPT, UPT, UR16, 0xc400, URZ ;  /* 0x0000c40010067890 */ /* 0x000fe4000fffe0ff */
[----:B------:R-:W-:Y:S02]  /*2c70*/  UIADD3 UR5, UPT, UPT, UR16, 0x14400, URZ ;  /* 0x0001440010057890 */ /* 0x000fe4000fffe0ff */
[----:B------:R-:W-:Y:S01]  /*2c80*/  USHF.R.U32.HI UR6, URZ, 0x4, UR6 ;  /* 0x00000004ff067899 */ /* 0x000fe20008011606 */
[----:B------:R-:W1:Y:S01]  /*2c90*/  LDS R0, [UR16+0x100] ;  /* 0x00010010ff007984 */ /* 0x000e620008000800 */
[----:B------:R-:W-:Y:S02]  /*2ca0*/  UIADD3 UR7, UPT, UPT, UR16, 0x34400, URZ ;  /* 0x0003440010077890 */ /* 0x000fe4000fffe0ff */
[----:B------:R-:W-:-:S02]  /*2cb0*/  ULOP3.LUT UR6, UR6, 0x3fff, URZ, 0xc0, !UPT ;  /* 0x00003fff06067892 */ /* 0x000fc4000f8ec0ff */
[----:B------:R-:W-:Y:S02]  /*2cc0*/  UIADD3 UR31, UPT, UPT, -UR4, URZ, URZ ;  /* 0x000000ff041f7290 */ /* 0x000fe4000fffe1ff */
[----:B------:R-:W-:Y:S02]  /*2cd0*/  ULOP3.LUT UR27, UR6, 0x10000, URZ, 0xfc, !UPT ;  /* 0x00010000061b7892 */ /* 0x000fe4000f8efcff */
[----:B------:R-:W-:Y:S02]  /*2ce0*/  USHF.R.U32.HI UR5, URZ, 0x4, UR5 ;  /* 0x00000004ff057899 */ /* 0x000fe40008011605 */
[----:B------:R-:W-:Y:S02]  /*2cf0*/  USHF.R.U32.HI UR4, URZ, 0x4, UR7 ;  /* 0x00000004ff047899 */ /* 0x000fe40008011607 */
[----:B------:R-:W-:Y:S02]  /*2d00*/  ULOP3.LUT UR5, UR5, 0x3fff, URZ, 0xc0, !UPT ;  /* 0x00003fff05057892 */ /* 0x000fe4000f8ec0ff */
[----:B------:R-:W-:-:S02]  /*2d10*/  ULOP3.LUT UR4, UR4, 0x3fff, URZ, 0xc0, !UPT ;  /* 0x00003fff04047892 */ /* 0x000fc4000f8ec0ff */
[----:B------:R-:W-:Y:S02]  /*2d20*/  UIADD3 UR32, UPT, UPT, UR16, 0xa0, URZ ;  /* 0x000000a010207890 */ /* 0x000fe4000fffe0ff */
[----:B------:R-:W-:Y:S02]  /*2d30*/  ULOP3.LUT UR28, UR5, 0x10000, URZ, 0xfc, !UPT ;  /* 0x00010000051c7892 */ /* 0x000fe4000f8efcff */
[----:B------:R-:W-:Y:S02]  /*2d40*/  ULOP3.LUT UR29, UR4, 0x10000, URZ, 0xfc, !UPT ;  /* 0x00010000041d7892 */ /* 0x000fe4000f8efcff */
[----:B---3--:R-:W-:Y:S01]  /*2d50*/  UISETP.GE.AND UP2, UPT, UR8, 0x1, UPT ;  /* 0x000000010800788c */ /* 0x008fe2000bf46270 */
[----:B-1----:R-:W-:Y:S01]  /*2d60*/  R2UR UR26, R0 ;  /* 0x00000000001a72ca */ /* 0x002fe200000e0000 */
[----:B------:R-:W-:-:S05]  /*2d70*/  IMAD.MOV.U32 R0, RZ, RZ, 0x840 ;  /* 0x00000840ff007424 */ /* 0x000fca00078e00ff */
[----:B------:R-:W-:-:S07]  /*2d80*/  R2UR UR6, R0 ;  /* 0x00000000000672ca */ /* 0x000fce00000e0000 */
[----:B------:R-:W-:Y:S02]  /*2d90*/  ULOP3.LUT UR15, UR26, 0x1, URZ, 0xc0, !UPT ;  /* 0x000000011a0f7892 */ /* 0x000fe4000f8ec0ff */
[----:B------:R-:W-:Y:S02]  /*2da0*/  UIADD3 UR30, UPT, UPT, UR26, 0x1e0, URZ ;  /* 0x000001e01a1e7890 */ /* 0x000fe4000fffe0ff */
[----:B------:R-:W-:-:S04]  /*2db0*/  ULOP3.LUT UR15, UR15, 0x14, URZ, 0xfc, !UPT ;  /* 0x000000140f0f7892 */ /* 0x000fc8000f8efcff */
[----:B------:R-:W-:-:S12]  /*2dc0*/  UPRMT UR15, UR15, 0x5410, UR6 ;  /* 0x000054100f0f7896 */ /* 0x000fd80008000006 */
.L_x_53:
[----:B------:R-:W-:Y:S02]  /*2dd0*/  LEA R0, R9, UR16, 0x3 ;  /* 0x0000001009007c11 */ /* 0x000fe4000f8e18ff */
[----:B------:R-:W-:Y:S02]  /*2de0*/  SHF.L.U32 R5, R3, 0x1f, RZ ;  /* 0x0000001f03057819 */ /* 0x000fe400000006ff */
[----:B------:R-:W-:Y:S02]  /*2df0*/  LEA R4, R9, UR16, 0x4 ;  /* 0x0000001009047c11 */ /* 0x000fe4000f8e20ff */
[----:B-1----:R-:W1:Y:S02]  /*2e00*/  SYNCS.PHASECHK.TRANS64.TRYWAIT P0, [R0+URZ+0x80], R5 ;  /* 0x00008005000075a7 */ /* 0x002e6400080011ff */
[----:B-123--:R-:W-:Y:S05]  /*2e10*/  @!P0 BRA `(.L_x_46) ;  /* 0x000000c400388947 */ /* 0x00efea0003800000 */
.L_x_186:
[----:B-1----:R-:W1:Y:S01]  /*2e20*/  LDS.128 R4, [R4+0xe0] ;  /* 0x0000e00004047984 */ /* 0x002e620000000c00 */
[----:B------:R-:W-:Y:S02]  /*2e30*/  VIADD R0, R0, 0x90 ;  /* 0x0000009000007836 */ /* 0x000fe40000000000 */
[----:B------:R-:W-:Y:S01]  /*2e40*/  VIADD R9, R9, 0x1 ;  /* 0x0000000109097836 */ /* 0x000fe20000000000 */
[----:B------:R-:W-:Y:S01]  /*2e50*/  @!PT LDS RZ, [RZ] ;  /* 0x00000000fffff984 */ /* 0x000fe20000000800 */
[----:B------:R-:W-:Y:S01]  /*2e60*/  @!PT LDS RZ, [RZ] ;  /* 0x00000000fffff984 */ /* 0x000fe20000000800 */
[----:B------:R-:W-:Y:S01]  /*2e70*/  @!PT LDS RZ, [RZ] ;  /* 0x00000000fffff984 */ /* 0x000fe20000000800 */
[----:B------:R-:W-:Y:S01]  /*2e80*/  @!PT LDS RZ, [RZ] ;  /* 0x00000000fffff984 */ /* 0x000fe20000000800 */
[----:B------:R2:W-:Y:S06]  /*2e90*/  MEMBAR.ALL.CTA ;  /* 0x0000000000007992 */ /* 0x0005ec0000008000 */
[----:B--2---:R-:W2:Y:S01]  /*2ea0*/  FENCE.VIEW.ASYNC.S ;  /* 0x00000000000073c6 */ /* 0x004ea20000000000 */
[----:B------:R-:W-:-:S04]  /*2eb0*/  PRMT R0, RZ, 0x654, R0 ;  /* 0x00000654ff007816 */ /* 0x000fc80000000000 */
[----:B--2---:R2:W-:Y:S01]  /*2ec0*/  SYNCS.ARRIVE.TRANS64.RED.A1T0 RZ, [R0+URZ], RZ ;  /* 0x000000ff00ff79a7 */ /* 0x0045e200081004ff */
[----:B-1----:R-:W-:Y:S02]  /*2ed0*/  LOP3.LUT P1, RZ, R6, 0x1, RZ, 0xc0, !PT ;  /* 0x0000000106ff7812 */ /* 0x002fe4000782c0ff */
[----:B------:R-:W-:Y:S01]  /*2ee0*/  LOP3.LUT R6, R8, 0x1, RZ, 0x3c, !PT ;  /* 0x0000000108067812 */ /* 0x000fe200078e3cff */
[----:B--2---:R-:W-:Y:S10]  /*2ef0*/  BRA.U !UP2, `(.L_x_47) ;  /* 0x000000050a287547 */ /* 0x004ff4000b800000 */
[----:B------:R-:W-:Y:S01]  /*2f00*/  ULEA UR4, UR21, UR16, 0x3 ;  /* 0x0000001015047291 */ /* 0x000fe2000f8e18ff */
[----:B------:R-:W-:Y:S01]  /*2f10*/  SHF.L.U32 R0, R2, 0x1f, RZ ;  /* 0x0000001f02007819 */ /* 0x000fe200000006ff */
[----:B------:R-:W-:Y:S01]  /*2f20*/  IMAD.MOV.U32 R4, RZ, RZ, 0x840 ;  /* 0x00000840ff047424 */ /* 0x000fe200078e00ff */
[----:B------:R-:W-:Y:S01]  /*2f30*/  R2UR UR25, R6 ;  /* 0x00000000061972ca */ /* 0x000fe200000e0000 */
[----:B------:R-:W-:Y:S01]  /*2f40*/  UMOV UR22, URZ ;  /* 0x000000ff00167c82 */ /* 0x000fe20008000000 */
[----:B------:R-:W-:Y:S01]  /*2f50*/  UMOV UR20, 0x1 ;  /* 0x0000000100147882 */ /* 0x000fe20000000000 */
[----:B------:R-:W-:Y:S01]  /*2f60*/  UMOV UR19, 0xffffffff ;  /* 0xffffffff00137882 */ /* 0x000fe20000000000 */
[----:B------:R-:W-:Y:S01]  /*2f70*/  UMOV UR7, UR21 ;  /* 0x0000001500077c82 */ /* 0x000fe20008000000 */
[----:B------:R-:W-:Y:S01]  /*2f80*/  UMOV UR18, UR31 ;  /* 0x0000001f00127c82 */ /* 0x000fe20008000000 */
[----:B------:R1:W2:Y:S01]  /*2f90*/  SYNCS.PHASECHK.TRANS64.TRYWAIT P2, [UR4], R0 ;  /* 0x00000000ff0075a7 */ /* 0x0002a20008041104 */
[----:B------:R-:W-:Y:S01]  /*2fa0*/  UMOV UR17, UR33 ;  /* 0x0000002100117c82 */ /* 0x000fe20008000000 */
[----:B------:R-:W-:-:S05]  /*2fb0*/  UMOV UR24, URZ ;  /* 0x000000ff00187c82 */ /* 0x000fca0008000000 */
[----:B------:R-:W-:-:S12]  /*2fc0*/  UIMAD UR25, UR25, 0xe0, UR26 ;  /* 0x000000e0191978a4 */ /* 0x000fd8000f8e021a */
.L_x_52:
[----:B---3--:R-:W-:Y:S01]  /*2fd0*/  ULEA UR8, UR7, UR16, 0x3 ;  /* 0x0000001007087291 */ /* 0x008fe2000f8e18ff */
[----:B--2---:R-:W-:Y:S11]  /*2fe0*/  @P2 BRA `(.L_x_48) ;  /* 0x00000000000c2947 */ /* 0x004ff60003800000 */
[----:B------:R-:W-:Y:S04]  /*2ff0*/  SHF.L.U32 R5, R2, 0x1f, RZ ;  /* 0x0000001f02057819 */ /* 0x000fe800000006ff */
[----:B------:R-:W2:Y:S02]  /*3000*/  SYNCS.PHASECHK.TRANS64.TRYWAIT P0, [UR8], R5 ;  /* 0x00000005ff0075a7 */ /* 0x000ea40008001108 */
[----:B--2---:R-:W-:Y:S05]  /*3010*/  @!P0 BRA `(.L_x_49) ;  /* 0x000000c000cc8947 */ /* 0x004fea0003800000 */
.L_x_48:
[----:B------:R-:W-:Y:S01]  /*3020*/  UISETP.NE.AND UP0, UPT, UR17, 0x1, UPT ;  /* 0x000000011100788c */ /* 0x000fe2000bf05270 */
[----:B------:R-:W-:Y:S01]  /*3030*/  PLOP3.LUT P2, PT, PT, PT, PT, 0x80, 0x8 ;  /* 0x000000000008781c */ /* 0x000fe20003f4f070 */
[----:B------:R-:W-:Y:S04]  /*3040*/  UIADD3 UR4, UPT, UPT, UR7, 0x1, URZ ;  /* 0x0000000107047890 */ /* 0x000fe8000fffe0ff */
[----:B------:R-:W-:Y:S01]  /*3050*/  UISETP.NE.AND UP1, UPT, UR4, 0x4, UPT ;  /* 0x000000040400788c */ /* 0x000fe2000bf25270 */
[----:B------:R-:W-:Y:S03]  /*3060*/  PLOP3.LUT P0, PT, PT, PT, UP0, 0x80, 0x8 ;  /* 0x000000000008781c */ /* 0x000fe60003f0f008 */
[----:B------:R-:W-:Y:S02]  /*3070*/  USEL UR5, URZ, 0x1, UP1 ;  /* 0x00000001ff057887 */ /* 0x000fe40008800000 */
[----:B------:R-:W-:Y:S04]  /*3080*/  USEL UR21, UR4, URZ, UP1 ;  /* 0x000000ff04157287 */ /* 0x000fe80008800000 */
[----:B------:R-:W-:Y:S01]  /*3090*/  @UP0 ULEA UR4, UR21, UR16, 0x3 ;  /* 0x0000001015040291 */ /* 0x000fe2000f8e18ff */
[----:B------:R-:W-:Y:S04]  /*30a0*/  LOP3.LUT R2, R2, UR5, RZ, 0x3c, !PT ;  /* 0x0000000502027c12 */ /* 0x000fe8000f8e3cff */
[----:B-1----:R-:W-:Y:S04]  /*30b0*/  @P0 SHF.L.U32 R0, R2, 0x1f, RZ ;  /* 0x0000001f02000819 */ /* 0x002fe800000006ff */
[----:B------:R1:W2:Y:S01]  /*30c0*/  @P0 SYNCS.PHASECHK.TRANS64.TRYWAIT P2, [UR4], R0 ;  /* 0x00000000ff0005a7 */ /* 0x0002a20008041104 */
[----:B------:R-:W-:Y:S04]  /*30d0*/  ULOP3.LUT UR4, UR20, 0x1, URZ, 0xc0, !UPT ;  /* 0x0000000114047892 */ /* 0x000fe8000f8ec0ff */
[----:B------:R-:W-:Y:S09]  /*30e0*/  UISETP.NE.U32.AND UP0, UPT, UR4, 0x1, UPT ;  /* 0x000000010400788c */ /* 0x000ff2000bf05070 */
[----:B------:R-:W-:Y:S05]  /*30f0*/  BRA.U UP0, `(.L_x_50) ;  /* 0x0000000100207547 */ /* 0x000fea000b800000 */
[----:B------:R-:W-:Y:S02]  /*3100*/  ULEA UR4, UR7, UR29, 0x7 ;  /* 0x0000001d07047291 */ /* 0x000fe4000f8e38ff */
[----:B------:R-:W-:Y:S01]  /*3110*/  UISETP.NE.AND UP0, UPT, UR19, -0x1, UPT ;  /* 0xffffffff1300788c */ /* 0x000fe2000bf05270 */
[----:B------:R-:W-:Y:S06]  /*3120*/  UMOV UR5, 0x4008 ;  /* 0x0000400800057882 */ /* 0x000fec0000000000 */
[----:B------:R3:W-:Y:S02]  /*3130*/  UTCCP.T.S.128dp128bit tmem[UR26+0x1e0], gdesc[UR4] ;  /* 0x0001e0041a0079e7 */ /* 0x0007e40008180000 */
[----:B------:R-:W-:Y:S05]  /*3140*/  BRA.U UP0, `(.L_x_50) ;  /* 0x00000001000c7547 */ /* 0x000fea000b800000 */
[----:B------:R-:W-:Y:S04]  /*3150*/  SHF.L.U32 R5, R8, 0x1f, RZ ;  /* 0x0000001f08057819 */ /* 0x000fe800000006ff */
[----:B------:R-:W4:Y:S02]  /*3160*/  SYNCS.PHASECHK.TRANS64.TRYWAIT P0, [UR16+0xa8], R5 ;  /* 0x0000a805ff0075a7 */ /* 0x000f240008001110 */
[----:B----4-:R-:W-:Y:S05]  /*3170*/  @!P0 BRA `(.L_x_51) ;  /* 0x000000c0008c8947 */ /* 0x010fea0003800000 */
.L_x_50:
[----:B------:R-:W-:Y:S01]  /*3180*/  ELECT P0, URZ, PT ;  /* 0x0000000000ff782f */ /* 0x000fe20003800000 */
[----:B------:R-:W-:Y:S02]  /*3190*/  ULEA UR14, UR22, UR30, 0x1 ;  /* 0x0000001e160e7291 */ /* 0x000fe4000f8e08ff */
[----:B------:R-:W-:Y:S02]  /*31a0*/  ULEA UR6, UR7, UR28, 0xb ;  /* 0x0000001c07067291 */ /* 0x000fe4000f8e58ff */
[----:B------:R-:W-:Y:S02]  /*31b0*/  UIADD3 UR11, UPT, UPT, UR14, 0x1, URZ ;  /* 0x000000010e0b7890 */ /* 0x000fe4000fffe0ff */
[----:B------:R-:W-:Y:S02]  /*31c0*/  UISETP.NE.U32.AND UP0, UPT, UR24, URZ, UPT ;  /* 0x000000ff1800728c */ /* 0x000fe4000bf05070 */
[----:B---3--:R-:W-:Y:S02]  /*31d0*/  ULOP3.LUT UR4, UR11, 0x1, URZ, 0xc0, !UPT ;  /* 0x000000010b047892 */ /* 0x008fe4000f8ec0ff */
[----:B------:R-:W-:Y:S02]  /*31e0*/  UIADD3 UR23, UPT, UPT, UR8, 0x20, URZ ;  /* 0x0000002008177890 */ /* 0x000fe4000fffe0ff */
[----:B------:R-:W-:Y:S01]  /*31f0*/  @P0 R2UR UR5, R4 ;  /* 0x00000000040502ca */ /* 0x000fe200000e0000 */
[----:B------:R-:W-:Y:S02]  /*3200*/  ULOP3.LUT UR4, UR4, 0x14, URZ, 0xfc, !UPT ;  /* 0x0000001404047892 */ /* 0x000fe4000f8efcff */
[----:B------:R-:W-:Y:S02]  /*3210*/  ULOP3.LUT UR14, UR14, 0xfffffffe, URZ, 0xc0, !UPT ;  /* 0xfffffffe0e0e7892 */ /* 0x000fe4000f8ec0ff */
[----:B------:R-:W-:Y:S02]  /*3220*/  UIADD3 UR12, UPT, UPT, UR6, 0x4, URZ ;  /* 0x00000004060c7890 */ /* 0x000fe4000fffe0ff */
[----:B------:R-:W-:Y:S01]  /*3230*/  ULOP3.LUT UR8, UR11, 0xfffffffe, URZ, 0xc0, !UPT ;  /* 0xfffffffe0b087892 */ /* 0x000fe2000f8ec0ff */
[----:B-1----:R-:W-:Y:S01]  /*3240*/  IMAD.U32 R5, RZ, RZ, UR4 ;  /* 0x00000004ff057e24 */ /* 0x002fe2000f8e00ff */
[----:B------:R-:W-:Y:S02]  /*3250*/  ULEA UR4, UR7, UR27, 0x9 ;  /* 0x0000001b07047291 */ /* 0x000fe4000f8e48ff */
[----:B------:R-:W-:Y:S02]  /*3260*/  UIADD3 UR18, UPT, UPT, UR18, 0x1, URZ ;  /* 0x0000000112127890 */ /* 0x000fe4000fffe0ff */
[----:B------:R-:W-:Y:S01]  /*3270*/  UIADD3 UR10, UPT, UPT, UR4, 0x2, URZ ;  /* 0x00000002040a7890 */ /* 0x000fe2000fffe0ff */
[----:B------:R-:W-:Y:S01]  /*3280*/  IMAD.U32 R0, RZ, RZ, UR5 ;  /* 0x00000005ff007e24 */ /* 0x000fe2000f8e00ff */
[----:B------:R-:W-:Y:S02]  /*3290*/  UIADD3 UR20, UPT, UPT, UR20, 0x1, URZ ;  /* 0x0000000114147890 */ /* 0x000fe4000fffe0ff */
[----:B------:R-:W-:Y:S02]  /*32a0*/  UIADD3 UR19, UPT, UPT, UR19, -0x1, URZ ;  /* 0xffffffff13137890 */ /* 0x000fe4000fffe0ff */
[----:B------:R-:W-:Y:S01]  /*32b0*/  UIADD3 UR17, UPT, UPT, UR17, -0x1, URZ ;  /* 0xffffffff11117890 */ /* 0x000fe2000fffe0ff */
[----:B------:R-:W-:Y:S01]  /*32c0*/  @P0 PRMT R0, R5, 0x5410, R0 ;  /* 0x0000541005000816 */ /* 0x000fe20000000000 */
[----:B------:R-:W-:Y:S01]  /*32d0*/  ULOP3.LUT UR22, UR22, 0x1, URZ, 0x3c, !UPT ;  /* 0x0000000116167892 */ /* 0x000fe2000f8e3cff */
[----:B------:R-:W-:Y:S02]  /*32e0*/  UMOV UR7, 0x40004040 ;  /* 0x4000404000077882 */ /* 0x000fe40000000000 */
[----:B------:R-:W-:Y:S01]  /*32f0*/  @P0 R2UR UR9, R0 ;  /* 0x00000000000902ca */ /* 0x000fe200000e0000 */
[----:B------:R-:W-:Y:S01]  /*3300*/  UMOV UR5, 0x80004020 ;  /* 0x8000402000057882 */ /* 0x000fe20000000000 */
[----:B------:R-:W-:Y:S01]  /*3310*/  UMOV UR13, 0x40004040 ;  /* 0x40004040000d7882 */ /* 0x000fe20000000000 */
[----:B------:R1:W-:Y:S01]  /*3320*/  UTCHMMA gdesc[UR4], gdesc[UR6], tmem[UR25], tmem[UR14], idesc[UR15], UP0 ;  /* 0x00ff0e06040075ea */ /* 0x0003e20008000019 */
[----:B------:R-:W-:Y:S01]  /*3330*/  UISETP.NE.AND UP0, UPT, UR18, URZ, UPT ;  /* 0x000000ff1200728c */ /* 0x000fe2000bf05270 */
[----:B------:R-:W-:Y:S01]  /*3340*/  UMOV UR11, 0x80004020 ;  /* 0x80004020000b7882 */ /* 0x000fe20000000000 */
[----:B------:R-:W-:Y:S07]  /*3350*/  UMOV UR24, 0x1 ;  /* 0x0000000100187882 */ /* 0x000fee0000000000 */
[----:B------:R3:W-:Y:S01]  /*3360*/  UTCHMMA gdesc[UR10], gdesc[UR12], tmem[UR25], tmem[UR8], idesc[UR9], UPT ;  /* 0x00ff080c0a0075ea */ /* 0x0007e2000b800019 */
[----:B------:R3:W-:Y:S01]  /*3370*/  UTCBAR [UR23], URZ ;  /* 0x000000ff170073e9 */ /* 0x0007e200080000ff */
[----:B-1----:R-:W-:Y:S01]  /*3380*/  UMOV UR7, UR21 ;  /* 0x0000001500077c82 */ /* 0x002fe20008000000 */
[----:B------:R-:W-:Y:S05]  /*3390*/  BRA.U UP0, `(.L_x_52) ;  /* 0xfffffffd000c7547 */ /* 0x000fea000b83ffff */
.L_x_47:
[C---:B------:R-:W-:Y:S01]  /*33a0*/  ISETP.NE.AND P0, PT, R9.reuse, 0x2, PT ;  /* 0x000000020900780c */ /* 0x040fe20003f05270 */
[----:B------:R1:W-:Y:S01]  /*33b0*/  UTCBAR [UR32], URZ ;  /* 0x000000ff200073e9 */ /* 0x0003e200080000ff */
[----:B------:R-:W-:Y:S02]  /*33c0*/  IMAD.MOV.U32 R8, RZ, RZ, R6 ;  /* 0x000000ffff087224 */ /* 0x000fe400078e0006 */
[----:B------:R-:W-:Y:S02]  /*33d0*/  SEL R0, RZ, 0x1, P0 ;  /* 0x00000001ff007807 */ /* 0x000fe40000000000 */
[----:B------:R-:W-:Y:S02]  /*33e0*/  SEL R9, R9, RZ, P0 ;  /* 0x000000ff09097207 */ /* 0x000fe40000000000 */
[----:B------:R-:W-:Y:S01]  /*33f0*/  LOP3.LUT R3, R3, R0, RZ, 0x3c, !PT ;  /* 0x0000000003037212 */ /* 0x000fe200078e3cff */
[----:B------:R-:W-:Y:S06]  /*3400*/  @P1 BRA `(.L_x_53) ;  /* 0xfffffff800701947 */ /* 0x000fec000383ffff */
[----:B------:R-:W4:Y:S01]  /*3410*/  S2UR UR6, SR_CgaCtaId ;  /* 0x00000000000679c3 */ /* 0x000f220000008800 */
[----:B------:R-:W-:Y:S01]  /*3420*/  ELECT P0, URZ, PT ;  /* 0x0000000000ff782f */ /* 0x000fe20003800000 */
[----:B------:R-:W-:Y:S01]  /*3430*/  IMAD.MOV.U32 R0, RZ, RZ, 0x1 ;  /* 0x00000001ff007424 */ /* 0x000fe200078e00ff */
[----:B------:R-:W-:Y:S01]  /*3440*/  UMOV UR4, 0x40 ;  /* 0x0000004000047882 */ /* 0x000fe20000000000 */
[----:B------:R-:W-:-:S04]  /*3450*/  SHF.L.U32 R3, RZ, 0x1f, RZ ;  /* 0x0000001fff037819 */ /* 0x000fc800000006ff */
[----:B------:R-:W-:Y:S01]  /*3460*/  UVIRTCOUNT.DEALLOC.SMPOOL 0x80 ;  /* 0x000000800000784c */ /* 0x000fe20000000000 */
[----:B----4-:R-:W-:-:S09]  /*3470*/  ULEA UR6, UR6, UR4, 0x18 ;  /* 0x0000000406067291 */ /* 0x010fd2000f8ec0ff */
[----:B------:R4:W-:Y:S01]  /*3480*/  @P0 STS.U8 [UR6+0x1c], R0 ;  /* 0x00001c00ff000988 */ /* 0x0009e20008000006 */
[----:B------:R-:W2:Y:S02]  /*3490*/  SYNCS.PHASECHK.TRANS64.TRYWAIT P0, [UR16+0xd0], R3 ;  /* 0x0000d003ff0075a7 */ /* 0x000ea40008001110 */
[----:B--2-4-:R-:W-:Y:S05]  /*34a0*/  @!P0 BRA `(.L_x_54) ;  /* 0x000000bc00d88947 */ /* 0x014fea0003800000 */
.L_x_190:
[----:B------:R-:W-:Y:S01]  /*34b0*/  NOP ;  /* 0x0000000000007918 */ /* 0x000fe20000000000 */
[----:B--2---:R-:W2:Y:S01]  /*34c0*/  LDS R0, [UR6+0x14] ;  /* 0x00001406ff007984 */ /* 0x004ea20008000800 */
[----:B------:R-:W-:Y:S01]  /*34d0*/  ULOP3.LUT UR4, UR26, 0xffff, URZ, 0xc0, !UPT ;  /* 0x0000ffff1a047892 */ /* 0x000fe2000f8ec0ff */
[----:B------:R-:W-:Y:S01]  /*34e0*/  UMOV UR5, 0xffff ;  /* 0x0000ffff00057882 */ /* 0x000fe20000000000 */
[----:B------:R-:W-:Y:S02]  /*34f0*/  UMOV UR7, 0x1 ;  /* 0x0000000100077882 */ /* 0x000fe40000000000 */
[----:B------:R-:W-:-:S04]  /*3500*/  USHF.R.U32.HI UR4, URZ, 0x5, UR4 ;  /* 0x00000005ff047899 */ /* 0x000fc80008011604 */
[----:B------:R-:W-:Y:S02]  /*3510*/  USHF.L.U32 UR5, UR5, UR4, URZ ;  /* 0x0000000405057299 */ /* 0x000fe400080006ff */
[----:B------:R-:W-:-:S04]  /*3520*/  USHF.L.U32 UR4, UR7, UR4, URZ ;  /* 0x0000000407047299 */ /* 0x000fc800080006ff */
[----:B--2---:R-:W-:-:S04]  /*3530*/  LOP3.LUT R0, R0, UR5, RZ, 0xc0, !PT ;  /* 0x0000000500007c12 */ /* 0x004fc8000f8ec0ff */
[----:B------:R-:W-:-:S13]  /*3540*/  ISETP.NE.AND P0, PT, R0, UR5, PT ;  /* 0x0000000500007c0c */ /* 0x000fda000bf05270 */
[----:B------:R-:W-:Y:S05]  /*3550*/  @P0 BRA `(.L_x_55) ;  /* 0x0000000000580947 */ /* 0x000fea0003800000 */
[----:B------:R-:W2:Y:S02]  /*3560*/  LDS R0, [UR6+0x18] ;  /* 0x00001806ff007984 */ /* 0x000ea40008000800 */
[----:B--2---:R-:W-:-:S04]  /*3570*/  LOP3.LUT R0, R0, UR4, RZ, 0xc0, !PT ;  /* 0x0000000400007c12 */ /* 0x004fc8000f8ec0ff */
[----:B------:R-:W-:-:S13]  /*3580*/  ISETP.NE.AND P0, PT, R0, UR4, PT ;  /* 0x0000000400007c0c */ /* 0x000fda000bf05270 */
[----:B------:R-:W-:Y:S05]  /*3590*/  @P0 BRA `(.L_x_56) ;  /* 0x00000000003c0947 */ /* 0x000fea0003800000 */
[----:B------:R-:W2:Y:S01]  /*35a0*/  S2R R2, SR_LANEID ;  /* 0x0000000000027919 */ /* 0x000ea20000000000 */
[----:B------:R-:W-:Y:S01]  /*35b0*/  ULOP3.LUT UR5, URZ, UR5, URZ, 0x33, !UPT ;  /* 0x00000005ff057292 */ /* 0x000fe2000f8e33ff */
[----:B------:R-:W-:Y:S01]  /*35c0*/  LOP3.LUT R4, RZ, UR4, RZ, 0x33, !PT ;  /* 0x00000004ff047c12 */ /* 0x000fe2000f8e33ff */
[----:B------:R-:W-:Y:S02]  /*35d0*/  VOTEU.ANY UR4, UPT, PT ;  /* 0x0000000000047886 */ /* 0x000fe400038e0100 */
[----:B------:R-:W-:Y:S01]  /*35e0*/  UFLO.U32 UR4, UR4 ;  /* 0x00000004000472bd */ /* 0x000fe200080e0000 */
[----:B------:R-:W4:Y:S01]  /*35f0*/  REDUX UR7, R4 ;  /* 0x00000000040773c4 */ /* 0x000f220000000000 */
[----:B------:R-:W-:-:S06]  /*3600*/  IMAD.U32 R0, RZ, RZ, UR5 ;  /* 0x00000005ff007e24 */ /* 0x000fcc000f8e00ff */
[----:B------:R1:W-:Y:S01]  /*3610*/  UTCATOMSWS.AND URZ, UR5 ;  /* 0x0000000500ff79e3 */ /* 0x0003e20008000000 */
[----:B---3--:R-:W3:Y:S01]  /*3620*/  REDUX UR8, R0 ;  /* 0x00000000000873c4 */ /* 0x008ee20000000000 */
[----:B--2---:R-:W-:Y:S01]  /*3630*/  ISETP.EQ.U32.AND P0, PT, R2, UR4, PT ;  /* 0x0000000402007c0c */ /* 0x004fe2000bf02070 */
[----:B----4-:R-:W-:Y:S01]  /*3640*/  IMAD.U32 R2, RZ, RZ, UR7 ;  /* 0x00000007ff027e24 */ /* 0x010fe2000f8e00ff */
[----:B---3--:R-:W-:-:S11]  /*3650*/  MOV R3, UR8 ;  /* 0x0000000800037c02 */ /* 0x008fd60008000f00 */
[----:B------:R1:W-:Y:S04]  /*3660*/  @P0 ATOMS.AND RZ, [UR6+0x14], R3 ;  /* 0x00001403ffff098c */ /* 0x0003e8000a800006 */
[----:B------:R1:W-:Y:S01]  /*3670*/  @P0 ATOMS.AND RZ, [UR6+0x18], R2 ;  /* 0x00001802ffff098c */ /* 0x0003e2000a800006 */
[----:B------:R-:W-:Y:S05]  /*3680*/  BRA `(.L_x_57) ;  /* 0x0000000000147947 */ /* 0x000fea0003800000 */
.L_x_56:
[----:B------:R-:W-:Y:S02]  /*3690*/  MOV R2, 0x36b0 ;  /* 0x000036b000027802 */ /* 0x000fe40000000f00 */
[----:B-1-3-5:R-:W-:Y:S05]  /*36a0*/  CALL.REL.NOINC `($__internal_0_$__cuda_sm10x_tcgen05_guardrail_trap_col_being_dealloced_not_returned_by_alloc) ;  /* 0x000000c400587944 */ /* 0x02afea0003c00000 */
[----:B------:R-:W-:Y:S05]  /*36b0*/  BRA `(.L_x_57) ;  /* 0x0000000000087947 */ /* 0x000fea0003800000 */
.L_x_55:
[----:B------:R-:W-:Y:S02]  /*36c0*/  MOV R2, 0x36e0 ;  /* 0x000036e000027802 */ /* 0x000fe40000000f00 */
[----:B-1-3-5:R-:W-:Y:S05]  /*36d0*/  CALL.REL.NOINC `($__internal_2_$__cuda_sm10x_tcgen05_guardrail_trap_unallocated_columns_being_dealloced) ;  /* 0x000000c400647944 */ /* 0x02afea0003c00000 */
.L_x_57:
[----:B------:R-:W-:Y:S01]  /*36e0*/  NOP ;  /* 0x0000000000007918 */ /* 0x000fe20000000000 */
[----:B-1----:R-:W-:Y:S05]  /*36f0*/  EXIT ;  /* 0x000000000000794d */ /* 0x002fea0003800000 */
.L_x_41:
[----:B------:R-:W-:-:S09]  /*3700*/  UISETP.NE.OR UP0, UPT, UR24, 0x3, !UP3 ;  /* 0x000000031800788c */ /* 0x000fd2000df05670 */
[----:B------:R-:W-:Y:S05]  /*3710*/  BRA.U UP0, `(.L_x_58) ;  /* 0x00000029004c7547 */ /* 0x000fea000b800000 */
[----:B------:R-:W1:Y:S01]  /*3720*/  LDCU.64 UR4, c[0x0][0xa88] ;  /* 0x00015100ff0477ac */ /* 0x000e620008000a00 */
[----:B------:R-:W2:Y:S01]  /*3730*/  LDC.64 R12, c[0x0][0x348] ;  /* 0x0000d200ff0c7b82 */ /* 0x000ea20000000a00 */
[----:B------:R-:W-:Y:S01]  /*3740*/  R2UR UR54, R73 ;  /* 0x00000000493672ca */ /* 0x000fe200000e0000 */
[----:B------:R-:W-:Y:S01]  /*3750*/  HFMA2 R9, -RZ, RZ, 0, 0 ;  /* 0x00000000ff097431 */ /* 0x000fe200000001ff */
[----:B------:R-:W3:Y:S01]  /*3760*/  LDCU UR45, c[0x0][0x370] ;  /* 0x00006e00ff2d77ac */ /* 0x000ee20008000800 */
[----:B------:R-:W-:Y:S01]  /*3770*/  R2UR UR52, R78 ;  /* 0x000000004e3472ca */ /* 0x000fe200000e0000 */
[----:B------:R-:W-:Y:S01]  /*3780*/  IMAD.MOV.U32 R11, RZ, RZ, 0x1 ;  /* 0x00000001ff0b7424 */ /* 0x000fe200078e00ff */
[----:B------:R-:W3:Y:S01]  /*3790*/  LDCU.128 UR48, c[0x0][0xd10] ;  /* 0x0001a200ff3077ac */ /* 0x000ee20008000c00 */
[----:B------:R-:W-:Y:S02]  /*37a0*/  IMAD.MOV.U32 R10, RZ, RZ, RZ ;  /* 0x000000ffff0a7224 */ /* 0x000fe400078e00ff */
[----:B------:R-:W-:Y:S01]  /*37b0*/  IMAD.MOV.U32 R3, RZ, RZ, 0x4000 ;  /* 0x00004000ff037424 */ /* 0x000fe200078e00ff */
[----:B------:R-:W4:Y:S01]  /*37c0*/  LDCU UR41, c[0x0][0x374] ;  /* 0x00006e80ff2977ac */ /* 0x000f220008000800 */
[----:B------:R-:W4:Y:S01]  /*37d0*/  LDCU.64 UR42, c[0x0][0xa90] ;  /* 0x00015200ff2a77ac */ /* 0x000f220008000a00 */
[----:B-1----:R-:W-:Y:S01]  /*37e0*/  UISETP.NE.U32.AND UP0, UPT, UR4, URZ, UPT ;  /* 0x000000ff0400728c */ /* 0x002fe2000bf05070 */
[----:B------:R-:W1:Y:S01]  /*37f0*/  LDCU UR15, c[0x0][0xd0c] ;  /* 0x0001a180ff0f77ac */ /* 0x000e620008000800 */
[----:B------:R-:W1:Y:S01]  /*3800*/  LDCU UR55, c[0x0][0xd20] ;  /* 0x0001a400ff3777ac */ /* 0x000e620008000800 */
[----:B------:R-:W1:Y:S01]  /*3810*/  LDCU UR4, c[0x0][0xd30] ;  /* 0x0001a600ff0477ac */ /* 0x000e620008000800 */
[----:B------:R-:W-:-:S02]  /*3820*/  UISETP.NE.AND.EX UP6, UPT, UR5, URZ, UPT, UP0 ;  /* 0x000000ff0500728c */ /* 0x000fc4000bfc5300 */
[----:B------:R-:W-:Y:S02]  /*3830*/  UISETP.NE.AND UP0, UPT, UR24, 0x2, UPT ;  /* 0x000000021800788c */ /* 0x000fe4000bf05270 */
[----:B---3--:R-:W-:Y:S02]  /*3840*/  UIMAD.WIDE.U32 UR8, UR45, UR48, URZ ;  /* 0x000000302d0872a5 */ /* 0x008fe4000f8e00ff */
[----:B----4-:R-:W-:Y:S02]  /*3850*/  UIMAD.WIDE.U32 UR6, UR41, UR51, URZ ;  /* 0x00000033290672a5 */ /* 0x010fe4000f8e00ff */
[----:B------:R-:W-:Y:S02]  /*3860*/  USEL UR53, URZ, 0x1, UP0 ;  /* 0x00000001ff357887 */ /* 0x000fe40008000000 */
[----:B------:R-:W-:Y:S01]  /*3870*/  UISETP.NE.U32.AND UP0, UPT, UR42, URZ, UPT ;  /* 0x000000ff2a00728c */ /* 0x000fe2000bf05070 */
[----:B------:R-:W-:Y:S01]  /*3880*/  UMOV UR32, 0x400 ;  /* 0x0000040000207882 */ /* 0x000fe20000000000 */
[----:B------:R-:W-:Y:S01]  /*3890*/  UMOV UR5, UR9 ;  /* 0x0000000900057c82 */ /* 0x000fe20008000000 */
[----:B------:R-:W-:Y:S01]  /*38a0*/  UMOV UR6, UR7 ;  /* 0x0000000700067c82 */ /* 0x000fe20008000000 */
[----:B------:R-:W-:-:S02]  /*38b0*/  UISETP.GE.AND UP4, UPT, UR44, 0x1, UPT ;  /* 0x000000012c00788c */ /* 0x000fc4000bf86270 */
[----:B------:R-:W-:Y:S02]  /*38c0*/  UISETP.NE.AND UP3, UPT, UR44, 0x1, UPT ;  /* 0x000000012c00788c */ /* 0x000fe4000bf65270 */
[----:B------:R-:W-:Y:S01]  /*38d0*/  UISETP.NE.AND.EX UP5, UPT, UR43, URZ, UPT, UP0 ;  /* 0x000000ff2b00728c */ /* 0x000fe2000bfa5300 */
[----:B------:R-:W-:Y:S01]  /*38e0*/  UMOV UR29, URZ ;  /* 0x000000ff001d7c82 */ /* 0x000fe20008000000 */
[----:B------:R-:W-:Y:S01]  /*38f0*/  UMOV UR35, URZ ;  /* 0x000000ff00237c82 */ /* 0x000fe20008000000 */
[----:B------:R-:W-:Y:S01]  /*3900*/  UPLOP3.LUT UP1, UPT, UPT, UPT, UPT, 0x40, 0x4 ;  /* 0x000000000004789c */ /* 0x000fe20003f2e870 */
[----:B------:R-:W3:Y:S01]  /*3910*/  LDCU.64 UR22, c[0x0][0xd28] ;  /* 0x0001a500ff1677ac */ /* 0x000ee20008000a00 */
[----:B------:R-:W-:Y:S02]  /*3920*/  ULEA UR32, UR37, UR32, 0x18 ;  /* 0x0000002025207291 */ /* 0x000fe4000f8ec0ff */
[----:B-1----:R-:W-:Y:S02]  /*3930*/  UISETP.NE.AND UP3, UPT, UR15, 0x1, UPT ;  /* 0x000000010f00788c */ /* 0x002fe4000bf65270 */
[----:B------:R-:W-:-:S02]  /*3940*/  USHF.R.U32.HI UR47, URZ, UR49, UR5 ;  /* 0x00000031ff2f7299 */ /* 0x000fc40008011605 */
[----:B------:R-:W-:Y:S02]  /*3950*/  USHF.R.U32.HI UR46, URZ, UR55, UR6 ;  /* 0x00000037ff2e7299 */ /* 0x000fe40008011606 */
[----:B------:R-:W-:Y:S02]  /*3960*/  UISETP.NE.AND UP0, UPT, UR50, 0x1, UPT ;  /* 0x000000013200788c */ /* 0x000fe4000bf05270 */
[----:B--2---:R-:W-:-:S11]  /*3970*/  UISETP.NE.AND UP4, UPT, UR4, 0x1, UPT ;  /* 0x000000010400788c */ /* 0x004fd6000bf85270 */
.L_x_73:
[C---:B------:R-:W-:Y:S02]  /*3980*/  LEA R8, R10.reuse, UR32, 0x3 ;  /* 0x000000200a087c11 */ /* 0x040fe4000f8e18ff */
[----:B------:R-:W-:Y:S02]  /*3990*/  SHF.L.U32 R5, R9, 0x1f, RZ ;  /* 0x0000001f09057819 */ /* 0x000fe400000006ff */
[----:B------:R-:W-:Y:S02]  /*39a0*/  LEA R6, R10, UR32, 0x4 ;  /* 0x000000200a067c11 */ /* 0x000fe4000f8e20ff */
[----:B------:R-:W1:Y:S02]  /*39b0*/  SYNCS.PHASECHK.TRANS64.TRYWAIT P0, [R8+URZ+0x80], R5 ;  /* 0x00008005080075a7 */ /* 0x000e6400080011ff */
[----:B-12---:R-:W-:Y:S05]  /*39c0*/  @!P0 BRA `(.L_x_59) ;  /* 0x000000b800a88947 */ /* 0x006fea0003800000 */
.L_x_191:
[----:B-1----:R-:W1:Y:S01]  /*39d0*/  LDS.128 R4, [R6+0xe0] ;  /* 0x0000e00006047984 */ /* 0x002e620000000c00 */
[----:B------:R-:W-:Y:S01]  /*39e0*/  UISETP.GE.AND UP0, UPT, UR44, 0x1, UPT ;  /* 0x000000012c00788c */ /* 0x000fe2000bf06270 */
[----:B------:R-:W-:Y:S01]  /*39f0*/  @!PT LDS RZ, [RZ] ;  /* 0x00000000fffff984 */ /* 0x000fe20000000800 */
[----:B------:R-:W-:Y:S01]  /*3a00*/  @!PT LDS RZ, [RZ] ;  /* 0x00000000fffff984 */ /* 0x000fe20000000800 */
[----:B------:R-:W-:Y:S01]  /*3a10*/  @!PT LDS RZ, [RZ] ;  /* 0x00000000fffff984 */ /* 0x000fe20000000800 */
[----:B------:R-:W-:Y:S01]  /*3a20*/  @!PT LDS RZ, [RZ] ;  /* 0x00000000fffff984 */ /* 0x000fe20000000800 */
[----:B------:R2:W-:Y:S06]  /*3a30*/  MEMBAR.ALL.CTA ;  /* 0x0000000000007992 */ /* 0x0005ec0000008000 */
[----:B--2---:R-:W2:Y:S01]  /*3a40*/  FENCE.VIEW.ASYNC.S ;  /* 0x00000000000073c6 */ /* 0x004ea20000000000 */
[----:B-1----:R-:W-:Y:S11]  /*3a50*/  LOP3.LUT P0, RZ, R6, 0x1, RZ, 0xc0, !PT ;  /* 0x0000000106ff7812 */ /* 0x002ff6000780c0ff */
[----:B------:R-:W-:Y:S02]  /*3a60*/  @!UPT UIADD3 URZ, UPT, UPT, URZ, URZ, URZ ;  /* 0x000000fffffff290 */ /* 0x000fe4000fffe0ff */
[----:B--2---:R-:W-:Y:S01]  /*3a70*/  VOTEU.ANY UP3, P0 ;  /* 0x0000000000ff7886 */ /* 0x004fe20000060100 */
[----:B------:R-:W-:Y:S11]  /*3a80*/  PLOP3.LUT P0, PT, PT, PT, UP3, 0x80, 0x8 ;  /* 0x000000000008781c */ /* 0x000ff60003f0f038 */
[----:B------:R-:W-:Y:S02]  /*3a90*/  @!UPT UIADD3 URZ, UPT, UPT, URZ, URZ, URZ ;  /* 0x000000fffffff290 */ /* 0x000fe4000fffe0ff */
[----:B------:R-:W-:Y:S02]  /*3aa0*/  @P0 SHF.R.U32.HI R0, RZ, 0x10, R5 ;  /* 0x00000010ff000819 */ /* 0x000fe40000011605 */
[----:B------:R-:W-:Y:S02]  /*3ab0*/  @P0 MOV R2, R4 ;  /* 0x0000000400020202 */ /* 0x000fe40000000f00 */
[----:B------:R-:W-:Y:S01]  /*3ac0*/  @P0 R2UR UR4, R0 ;  /* 0x00000000000402ca */ /* 0x000fe200000e0000 */
[----:B------:R-:W-:Y:S01]  /*3ad0*/  VIADD R0, R8, 0x90 ;  /* 0x0000009008007836 */ /* 0x000fe20000000000 */
[----:B------:R-:W-:Y:S02]  /*3ae0*/  @P0 LOP3.LUT R4, R5, 0xffff, RZ, 0xc0, !PT ;  /* 0x0000ffff05040812 */ /* 0x000fe400078ec0ff */
[----:B------:R-:W-:Y:S02]  /*3af0*/  @P0 R2UR UR6, R2 ;  /* 0x00000000020602ca */ /* 0x000fe400000e0000 */
[----:B------:R-:W-:Y:S02]  /*3b00*/  PRMT R0, RZ, 0x654, R0 ;  /* 0x00000654ff007816 */ /* 0x000fe40000000000 */
[----:B------:R-:W-:Y:S02]  /*3b10*/  @P0 R2UR UR5, R4 ;  /* 0x00000000040502ca */ /* 0x000fe400000e0000 */
[----:B------:R1:W-:Y:S03]  /*3b20*/  SYNCS.ARRIVE.TRANS64.RED.A1T0 RZ, [R0+URZ], RZ ;  /* 0x000000ff00ff79a7 */ /* 0x0003e600081004ff */
[----:B------:R-:W-:Y:S04]  /*3b30*/  @UP3 UMOV UR40, UR4 ;  /* 0x0000000400283c82 */ /* 0x000fe80008000000 */
[----:B------:R-:W-:Y:S04]  /*3b40*/  @UP3 UMOV UR14, UR6 ;  /* 0x00000006000e3c82 */ /* 0x000fe80008000000 */
[----:B------:R-:W-:Y:S01]  /*3b50*/  @UP3 UMOV UR13, UR5 ;  /* 0x00000005000d3c82 */ /* 0x000fe20008000000 */
[----:B------:R-:W-:Y:S05]  /*3b60*/  BRA.U !UP0, `(.L_x_60) ;  /* 0x0000000108c07547 */ /* 0x000fea000b800000 */
[----:B------:R-:W-:Y:S02]  /*3b70*/  UIMAD.WIDE.U32 UR8, UR13, UR51, URZ ;  /* 0x000000330d0872a5 */ /* 0x000fe4000f8e00ff */
[----:B------:R-:W-:Y:S02]  /*3b80*/  UP2UR UR10, UPR, URZ, 0x4 ;  /* 0x00000004ff0a7883 */ /* 0x000fe40008000000 */
[----:B------:R-:W-:Y:S02]  /*3b90*/  UISETP.NE.AND UP2, UPT, UR50, 0x1, UPT ;  /* 0x000000013200788c */ /* 0x000fe4000bf45270 */
[----:B------:R-:W-:Y:S02]  /*3ba0*/  UIMAD.WIDE.U32 UR16, UR14, UR48, URZ ;  /* 0x000000300e1072a5 */ /* 0x000fe4000f8e00ff */
[----:B------:R-:W-:Y:S02]  /*3bb0*/  USEL UR4, UR41, UR46, !UP2 ;  /* 0x0000002e29047287 */ /* 0x000fe4000d000000 */
[----:B------:R-:W-:Y:S02]  /*3bc0*/  UISETP.NE.AND UP0, UPT, UR15, 0x1, UPT ;  /* 0x000000010f00788c */ /* 0x000fe4000bf05270 */
[----:B------:R-:W-:Y:S02]  /*3bd0*/  UP2UR UR24, UPR, URZ, 0x2 ;  /* 0x00000002ff187883 */ /* 0x000fe40008000000 */
[----:B------:R-:W-:Y:S02]  /*3be0*/  UISETP.NE.AND UP1, UPT, UR44, 0x1, UPT ;  /* 0x000000012c00788c */ /* 0x000fe4000bf25270 */
[----:B---3--:R-:W-:Y:S02]  /*3bf0*/  UIMAD.WIDE.U32 UR18, UR4, UR22, URZ ;  /* 0x00000016041272a5 */ /* 0x008fe4000f8e00ff */
[----:B------:R-:W-:Y:S01]  /*3c00*/  USEL UR7, UR45, UR47, !UP0 ;  /* 0x0000002f2d077287 */ /* 0x000fe2000c000000 */
[----:B------:R-:W-:Y:S02]  /*3c10*/  UMOV UR5, UR9 ;  /* 0x0000000900057c82 */ /* 0x000fe40008000000 */
[----:B------:R-:W-:Y:S02]  /*3c20*/  USHF.R.U32.HI UR6, URZ, UR55, UR5 ;  /* 0x00000037ff067299 */ /* 0x000fe40008011605 */
[----:B------:R-:W-:Y:S02]  /*3c30*/  UIMAD.WIDE.U32 UR20, UR7, UR22, URZ ;  /* 0x00000016071472a5 */ /* 0x000fe4000f8e00ff */
[----:B------:R-:W-:Y:S02]  /*3c40*/  USEL UR6, UR13, UR6, !UP2 ;  /* 0x000000060d067287 */ /* 0x000fe4000d000000 */
[----:B------:R-:W-:Y:S01]  /*3c50*/  UISETP.NE.AND UP2, UPT, UR10, URZ, UPT ;  /* 0x000000ff0a00728c */ /* 0x000fe2000bf45270 */
[----:B------:R-:W-:Y:S01]  /*3c60*/  UMOV UR5, UR17 ;  /* 0x0000001100057c82 */ /* 0x000fe20008000000 */
[----:B------:R-:W-:Y:S02]  /*3c70*/  UIMAD.WIDE.U32 UR16, UR6, UR22, URZ ;  /* 0x00000016061072a5 */ /* 0x000fe4000f8e00ff */
[----:B------:R-:W-:Y:S03]  /*3c80*/  USHF.R.U32.HI UR8, URZ, UR49, UR5 ;  /* 0x00000031ff087299 */ /* 0x000fe60008011605 */
[----:B------:R-:W-:Y:S02]  /*3c90*/  UMOV UR5, UR19 ;  /* 0x0000001300057c82 */ /* 0x000fe40008000000 */
[----:B------:R-:W-:Y:S03]  /*3ca0*/  @UP1 USHF.R.U32.HI UR4, URZ, UR23, UR5 ;  /* 0x00000017ff041299 */ /* 0x000fe60008011605 */
[----:B------:R-:W-:Y:S01]  /*3cb0*/  UMOV UR5, UR21 ;  /* 0x0000001500057c82 */ /* 0x000fe20008000000 */
[----:B------:R-:W-:Y:S02]  /*3cc0*/  UIMAD UR4, UR44, UR4, URZ ;  /* 0x000000042c0472a4 */ /* 0x000fe4000f8e02ff */
[----:B------:R-:W-:Y:S02]  /*3cd0*/  @UP1 USHF.R.U32.HI UR7, URZ, UR23, UR5 ;  /* 0x00000017ff071299 */ /* 0x000fe40008011605 */
[----:B------:R-:W-:Y:S02]  /*3ce0*/  USEL UR5, UR14, UR8, !UP0 ;  /* 0x000000080e057287 */ /* 0x000fe4000c000000 */
[----:B------:R-:W-:Y:S02]  /*3cf0*/  UIMAD UR8, UR44, UR7, URZ ;  /* 0x000000072c0872a4 */ /* 0x000fe4000f8e02ff */
[----:B------:R-:W-:Y:S03]  /*3d00*/  UISETP.GE.AND UP0, UPT, UR6, UR4, UPT ;  /* 0x000000040600728c */ /* 0x000fe6000bf06270 */
[----:B------:R-:W-:Y:S01]  /*3d10*/  UMOV UR4, UR17 ;  /* 0x0000001100047c82 */ /* 0x000fe20008000000 */
[----:B------:R-:W-:Y:S02]  /*3d20*/  UISETP.GE.OR UP0, UPT, UR5, UR8, UP0 ;  /* 0x000000080500728c */ /* 0x000fe40008706670 */
[----:B------:R-:W-:Y:S02]  /*3d30*/  USHF.R.U32.HI UR4, URZ, UR23, UR4 ;  /* 0x00000017ff047299 */ /* 0x000fe40008011604 */
[----:B------:R-:W-:Y:S02]  /*3d40*/  UIMAD.WIDE.U32 UR8, UR5, UR22, URZ ;  /* 0x00000016050872a5 */ /* 0x000fe4000f8e00ff */
[----:B------:R-:W-:Y:S04]  /*3d50*/  USEL UR10, UR6, UR4, !UP1 ;  /* 0x00000004060a7287 */ /* 0x000fe8000c800000 */
[----:B------:R-:W-:Y:S01]  /*3d60*/  UIADD3 UR12, UPT, UPT, -UR10, URZ, URZ ;  /* 0x000000ff0a0c7290 */ /* 0x000fe2000fffe1ff */
[----:B------:R-:W-:Y:S02]  /*3d70*/  @!UP0 UMOV UR4, UR9 ;  /* 0x0000000900048c82 */ /* 0x000fe40008000000 */
[----:B------:R-:W-:Y:S02]  /*3d80*/  @!UP0 USHF.R.U32.HI UR4, URZ, UR23, UR4 ;  /* 0x00000017ff048299 */ /* 0x000fe40008011604 */
[----:B------:R-:W-:Y:S02]  /*3d90*/  UIMAD UR8, UR44, UR12, UR6 ;  /* 0x0000000c2c0872a4 */ /* 0x000fe4000f8e0206 */
[----:B------:R-:W-:Y:S02]  /*3da0*/  @!UP0 USEL UR4, UR5, UR4, !UP1 ;  /* 0x0000000405048287 */ /* 0x000fe4000c800000 */
[----:B------:R-:W-:Y:S02]  /*3db0*/  UISETP.NE.AND UP1, UPT, UR24, URZ, UPT ;  /* 0x000000ff1800728c */ /* 0x000fe4000bf25270 */
[----:B------:R-:W-:Y:S02]  /*3dc0*/  @!UP0 UIMAD UR7, UR7, UR8, UR4 ;  /* 0x00000008070782a4 */ /* 0x000fe4000f8e0204 */
[----:B------:R-:W-:Y:S02]  /*3dd0*/  @!UP0 UIADD3 UR9, UPT, UPT, UR10, -UR4, URZ ;  /* 0x800000040a098290 */ /* 0x000fe4000fffe0ff */
[----:B------:R-:W-:Y:S02]  /*3de0*/  UIADD3 UR8, UPT, UPT, -UR6, URZ, URZ ;  /* 0x000000ff06087290 */ /* 0x000fe4000fffe1ff */
[----:B------:R-:W-:Y:S02]  /*3df0*/  UIADD3 UR4, UPT, UPT, -UR5, URZ, URZ ;  /* 0x000000ff05047290 */ /* 0x000fe4000fffe1ff */
[----:B------:R-:W-:Y:S03]  /*3e00*/  @!UP0 UIMAD UR6, UR9, UR44, UR5 ;  /* 0x0000002c090682a4 */ /* 0x000fe6000f8e0205 */
[----:B------:R-:W-:Y:S01]  /*3e10*/  @!UP0 UMOV UR5, UR7 ;  /* 0x0000000700058c82 */ /* 0x000fe20008000000 */
[----:B------:R-:W-:Y:S02]  /*3e20*/  UIMAD UR7, UR15, UR4, UR14 ;  /* 0x000000040f0772a4 */ /* 0x000fe4000f8e020e */
[----:B------:R-:W-:Y:S02]  /*3e30*/  UIMAD UR4, UR50, UR8, UR13 ;  /* 0x00000008320472a4 */ /* 0x000fe4000f8e020d */
[----:B------:R-:W-:Y:S02]  /*3e40*/  UIMAD UR14, UR5, UR15, UR7 ;  /* 0x0000000f050e72a4 */ /* 0x000fe4000f8e0207 */
[----:B------:R-:W-:Y:S11]  /*3e50*/  UIMAD UR13, UR6, UR50, UR4 ;  /* 0x00000032060d72a4 */ /* 0x000ff6000f8e0204 */
[----:B------:R-:W-:Y:S01]  /*3e60*/  @!UPT UIADD3 URZ, UPT, UPT, URZ, URZ, URZ ;  /* 0x000000fffffff290 */ /* 0x000fe2000fffe0ff */
.L_x_60:
[----:B------:R-:W2:Y:S01]  /*3e70*/  @!UP4 LDCU.128 UR16, c[0x0][0xd10] ;  /* 0x0001a200ff10c7ac */ /* 0x000ea20008000c00 */
[----:B------:R-:W-:Y:S04]  /*3e80*/  ISETP.NE.U32.AND P1, PT, RZ, UR42, PT ;  /* 0x0000002aff007c0c */ /* 0x000fe8000bf25070 */
[----:B------:R-:W-:Y:S01]  /*3e90*/  ISETP.NE.AND.EX P1, PT, RZ, UR43, PT, P1 ;  /* 0x0000002bff007c0c */ /* 0x000fe2000bf25310 */
[----:B------:R-:W4:Y:S01]  /*3ea0*/  @!UP4 LDCU UR5, c[0x0][0xd0c] ;  /* 0x0001a180ff05c7ac */ /* 0x000f220008000800 */
[----:B------:R-:W-:Y:S02]  /*3eb0*/  USHF.L.U32 UR33, UR25, 0x8, URZ ;  /* 0x0000000819217899 */ /* 0x000fe400080006ff */
[----:B------:R-:W-:Y:S02]  /*3ec0*/  USHF.L.U32 UR26, UR11, 0x7, URZ ;  /* 0x000000070b1a7899 */ /* 0x000fe400080006ff */
[----:B--2---:R-:W-:Y:S07]  /*3ed0*/  UIMAD.WIDE.U32 UR6, UR14, UR16, URZ ;  /* 0x000000100e0672a5 */ /* 0x004fee000f8e00ff */
[----:B------:R-:W-:Y:S01]  /*3ee0*/  @!UP4 UMOV UR4, UR7 ;  /* 0x000000070004cc82 */ /* 0x000fe20008000000 */
[----:B----4-:R-:W-:Y:S02]  /*3ef0*/  @!UP4 UISETP.NE.AND UP0, UPT, UR5, 0x1, UPT ;  /* 0x000000010500c88c */ /* 0x010fe4000bf05270 */
[----:B------:R-:W-:Y:S02]  /*3f00*/  @!UP4 USHF.R.U32.HI UR4, URZ, UR17, UR4 ;  /* 0x00000011ff04c299 */ /* 0x000fe40008011604 */
[----:B------:R-:W-:Y:S02]  /*3f10*/  UIMAD.WIDE.U32 UR6, UR13, UR19, URZ ;  /* 0x000000130d0672a5 */ /* 0x000fe4000f8e00ff */
[----:B------:R-:W-:Y:S02]  /*3f20*/  @!UP4 USEL UR8, UR14, UR4, !UP0 ;  /* 0x000000040e08c287 */ /* 0x000fe4000c000000 */
[----:B------:R-:W-:Y:S03]  /*3f30*/  @!UP4 UISETP.NE.AND UP0, UPT, UR18, 0x1, UPT ;  /* 0x000000011200c88c */ /* 0x000fe6000bf05270 */
[----:B------:R-:W-:Y:S02]  /*3f40*/  @!UP4 UMOV UR6, UR7 ;  /* 0x000000070006cc82 */ /* 0x000fe40008000000 */
[----:B------:R-:W2:Y:S02]  /*3f50*/  @!UP4 LDCU UR4, c[0x0][0xd20] ;  /* 0x0001a400ff04c7ac */ /* 0x000ea40008000800 */
[----:B--2---:R-:W-:Y:S04]  /*3f60*/  @!UP4 USHF.R.U32.HI UR6, URZ, UR4, UR6 ;  /* 0x00000004ff06c299 */ /* 0x004fe80008011606 */
[----:B------:R-:W-:Y:S04]  /*3f70*/  @!UP4 USEL UR6, UR13, UR6, !UP0 ;  /* 0x000000060d06c287 */ /* 0x000fe8000c000000 */
[----:B------:R-:W-:Y:S02]  /*3f80*/  @!UP4 UIADD3 UR4, UPT, UPT, -UR8, UR6, URZ ;  /* 0x000000060804c290 */ /* 0x000fe4000fffe1ff */
[----:B------:R-:W-:Y:S02]  /*3f90*/  @!UP4 UIADD3 UR6, UPT, UPT, UR8, -UR6, URZ ;  /* 0x800000060806c290 */ /* 0x000fe4000fffe0ff */
[----:B------:R-:W-:Y:S02]  /*3fa0*/  @!UP4 UIMAD UR14, UR4, UR5, UR14 ;  /* 0x00000005040ec2a4 */ /* 0x000fe4000f8e020e */
[----:B------:R-:W-:Y:S01]  /*3fb0*/  @!UP4 UIMAD UR13, UR6, UR18, UR13 ;  /* 0x00000012060dc2a4 */ /* 0x000fe2000f8e020d */
[----:B------:R-:W-:Y:S11]  /*3fc0*/  BRA.U UP1, `(.L_x_61) ;  /* 0x0000000101107547 */ /* 0x000ff6000b800000 */
[----:B-1----:R-:W-:Y:S04]  /*3fd0*/  MOV R0, UR53 ;  /* 0x0000003500007c02 */ /* 0x002fe80008000f00 */
[----:B------:R-:W-:Y:S04]  /*3fe0*/  SHF.L.U32 R5, R0, 0x1f, RZ ;  /* 0x0000001f00057819 */ /* 0x000fe800000006ff */
[----:B------:R-:W1:Y:S02]  /*3ff0*/  SYNCS.PHASECHK.TRANS64.TRYWAIT P0, [UR32+0x78], R5 ;  /* 0x00007805ff0075a7 */ /* 0x000e640008001120 */
[----:B-1----:R-:W-:Y:S05]  /*4000*/  @!P0 BRA `(.L_x_62) ;  /* 0x000000b4002c8947 */ /* 0x002fea0003800000 */
.L_x_61:
[----:B------:R-:W-:Y:S05]  /*4010*/  BRA.U !UP5, `(.L_x_63) ;  /* 0x000000010d387547 */ /* 0x000fea000b800000 */
[----:B------:R-:W-:Y:S01]  /*4020*/  UPLOP3.LUT UP2, UPT, UPT, UPT, UP6, 0x80, 0x8 ;  /* 0x000000000008789c */ /* 0x000fe20003f4f060 */
[----:B-1----:R-:W-:Y:S01]  /*4030*/  HFMA2 R0, -RZ, RZ, 0, 5.9604644775390625e-08 ;  /* 0x00000001ff007431 */ /* 0x002fe200000001ff */
[----:B------:R-:W1:Y:S01]  /*4040*/  LDCU.64 UR8, c[0x0][0x358] ;  /* 0x00006b00ff0877ac */ /* 0x000e620008000a00 */
[----:B------:R-:W-:Y:S03]  /*4050*/  IMAD.MOV.U32 R79, RZ, RZ, 0x1 ;  /* 0x00000001ff4f7424 */ /* 0x000fe600078e00ff */
[----:B------:R-:W-:Y:S05]  /*4060*/  PLOP3.LUT P0, PT, PT, PT, UP2, 0x80, 0x8 ;  /* 0x000000000008781c */ /* 0x000fea0003f0f028 */
[----:B------:R-:W2:Y:S01]  /*4070*/  @UP2 LDCU.64 UR4, c[0x0][0xa88] ;  /* 0x00015100ff0427ac */ /* 0x000ea20008000a00 */
[----:B------:R-:W-:Y:S07]  /*4080*/  @UP2 UIMAD UR6, UR36, UR42, URZ ;  /* 0x0000002a240622a4 */ /* 0x000fee000f8e02ff */
[----:B------:R-:W-:Y:S01]  /*4090*/  @!P0 PRMT R79, R0, 0x7610, R79 ;  /* 0x00007610004f8816 */ /* 0x000fe2000000004f */
[----:B--2---:R-:W-:Y:S06]  /*40a0*/  @UP2 UIMAD.WIDE UR4, UR6, 0x4, UR4 ;  /* 0x00000004060428a5 */ /* 0x004fec000f8e0204 */
[----:B------:R-:W-:Y:S01]  /*40b0*/  IMAD.U32 R4, RZ, RZ, UR4 ;  /* 0x00000004ff047e24 */ /* 0x000fe2000f8e00ff */
[----:B------:R-:W-:Y:S04]  /*40c0*/  MOV R5, UR5 ;  /* 0x0000000500057c02 */ /* 0x000fe80008000f00 */
[----:B------:R-:W2:Y:S01]  /*40d0*/  @!UP2 LDCU UR4, c[0x0][0xa80] ;  /* 0x00015000ff04a7ac */ /* 0x000ea20008000800 */
[----:B-1---5:R4:W5:Y:S02]  /*40e0*/  @P0 LDG.E R41, desc[UR8][R4.64] ;  /* 0x0000000804290981 */ /* 0x022964000c1e1900 */
[----:B--2-4-:R-:W-:Y:S07]  /*40f0*/  @!P0 IMAD.U32 R41, RZ, RZ, UR4 ;  /* 0x00000004ff298e24 */ /* 0x014fee000f8e00ff */
.L_x_63:
[----:B-----5:R-:W-:Y:S01]  /*4100*/  @!P1 FSETP.EQ.AND P0, PT, R41, RZ, PT ;  /* 0x000000ff2900920b */ /* 0x020fe20003f02000 */
[----:B------:R-:W-:Y:S01]  /*4110*/  @!UPT UIADD3 URZ, UPT, UPT, URZ, URZ, URZ ;  /* 0x000000fffffff290 */ /* 0x000fe2000fffe0ff */
[----:B------:R-:W-:Y:S11]  /*4120*/  @!P1 BRA `(.L_x_64) ;  /* 0x0000000000149947 */ /* 0x000ff60003800000 */
[----:B------:R-:W-:Y:S02]  /*4130*/  LOP3.LUT P1, RZ, R79, 0xff, RZ, 0xc0, !PT ;  /* 0x000000ff4fff7812 */ /* 0x000fe4000782c0ff */
[----:B------:R-:W-:Y:S04]  /*4140*/  PLOP3.LUT P0, PT, PT, PT, UP2, 0x80, 0x8 ;  /* 0x000000000008781c */ /* 0x000fe80003f0f028 */
[----:B------:R-:W-:Y:S07]  /*4150*/  PLOP3.LUT P0, PT, P0, PT, PT, 0x8, 0x80 ;  /* 0x000000000080781c */ /* 0x000fee000070e170 */
[----:B------:R-:W-:Y:S11]  /*4160*/  @P1 FSETP.EQ.AND P0, PT, R41, RZ, PT ;  /* 0x000000ff2900120b */ /* 0x000ff60003f02000 */
[----:B------:R-:W-:Y:S02]  /*4170*/  @!UPT UIADD3 URZ, UPT, UPT, URZ, URZ, URZ ;  /* 0x000000fffffff290 */ /* 0x000fe4000fffe0ff */
.L_x_64:
[----:B------:R-:W-:Y:S01]  /*4180*/  ULEA UR16, UR29, UR32, 0x3 ;  /* 0x000000201d107291 */ /* 0x000fe2000f8e18ff */
[----:B-1----:R-:W-:Y:S02]  /*4190*/  SHF.L.U32 R5, R11, 0x1f, RZ ;  /* 0x0000001f0b057819 */ /* 0x002fe400000006ff */
[----:B------:R-:W-:Y:S01]  /*41a0*/  ELECT P1, URZ, PT ;  /* 0x0000000000ff782f */ /* 0x000fe20003820000 */
[----:B------:R-:W-:Y:S03]  /*41b0*/  ULOP3.LUT UR34, UR35, 0x1, URZ, 0xc0, !UPT ;  /* 0x0000000123227892 */ /* 0x000fe6000f8ec0ff */
[----:B------:R-:W-:Y:S02]  /*41c0*/  PLOP3.LUT P1, PT, P0, P1, PT, 0xf2, 0x2f ;  /* 0x00000000002f781c */ /* 0x000fe40000723e72 */
[----:B------:R-:W1:Y:S11]  /*41d0*/  SYNCS.PHASECHK.TRANS64.TRYWAIT P2, [UR16+0x58], R5 ;  /* 0x00005805ff0075a7 */ /* 0x000e760008041110 */
[----:B------:R-:W-:Y:S05]  /*41e0*/  @!P1 IADD3 R4, P0, PT, R12, 0x780, RZ ;  /* 0x000007800c049810 */ /* 0x000fea0007f1e0ff */
[----:B------:R-:W-:Y:S01]  /*41f0*/  @!P1 IMAD.X R2, RZ, RZ, R13, P0 ;  /* 0x000000ffff029224 */ /* 0x000fe200000e060d */
[----:B-1----:R-:W-:Y:S07]  /*4200*/  @!P2 BRA `(.L_x_65) ;  /* 0x000000b000c4a947 */ /* 0x002fee0003800000 */
.L_x_194:
[----:B------:R-:W-:Y:S01]  /*4210*/  UIADD3 UR25, UPT, UPT, UR16, 0x40, URZ ;  /* 0x0000004010197890 */ /* 0x000fe2000fffe0ff */
[----:B------:R-:W-:Y:S01]  /*4220*/  @!P1 R2UR UR5, R4 ;  /* 0x00000000040592ca */ /* 0x000fe200000e0000 */
[----:B------:R-:W-:Y:S01]  /*4230*/  UMOV UR8, 0x0 ;  /* 0x0000000000087882 */ /* 0x000fe20000000000 */
[----:B------:R-:W-:Y:S01]  /*4240*/  @!P1 R2UR UR4, R2 ;  /* 0x00000000020492ca */ /* 0x000fe200000e0000 */
[----:B------:R-:W-:Y:S01]  /*4250*/  UMOV UR18, 0x0 ;  /* 0x0000000000127882 */ /* 0x000fe20000000000 */
[----:B------:R-:W-:Y:S01]  /*4260*/  ISETP.NE.AND P0, PT, RZ, UR34, !P1 ;  /* 0x00000022ff007c0c */ /* 0x000fe2000cf05270 */
[----:B------:R-:W-:Y:S01]  /*4270*/  VOTEU.ALL UP1, P1 ;  /* 0x0000000000ff7886 */ /* 0x000fe20000820000 */
[----:B------:R-:W-:Y:S01]  /*4280*/  UMOV UR9, 0x10000000 ;  /* 0x1000000000097882 */ /* 0x000fe20000000000 */
[----:B------:R-:W-:Y:S01]  /*4290*/  UMOV UR28, UR36 ;  /* 0x00000024001c7c82 */ /* 0x000fe20008000000 */
[----:B------:R-:W-:Y:S01]  /*42a0*/  VOTEU.ALL UP0, P1 ;  /* 0x0000000000ff7886 */ /* 0x000fe20000800000 */
[----:B------:R-:W-:Y:S01]  /*42b0*/  UMOV UR19, 0x10000000 ;  /* 0x1000000000137882 */ /* 0x000fe20000000000 */
[----:B------:R-:W-:Y:S03]  /*42c0*/  UMOV UR12, UR36 ;  /* 0x00000024000c7c82 */ /* 0x000fe60008000000 */
[----:B------:R-:W-:Y:S01]  /*42d0*/  @!UP0 UIADD3 UR6, UPT, UPT, UR33, 0xe0, URZ ;  /* 0x000000e021068890 */ /* 0x000fe2000fffe0ff */
[----:B------:R-:W-:Y:S01]  /*42e0*/  IMAD.U32 R4, RZ, RZ, UR5 ;  /* 0x00000005ff047e24 */ /* 0x000fe2000f8e00ff */
[----:B------:R-:W-:Y:S01]  /*42f0*/  @!UP0 UIADD3 UR10, UPT, UPT, UR26, 0x20, URZ ;  /* 0x000000201a0a8890 */ /* 0x000fe2000fffe0ff */
[----:B-1----:R-:W-:Y:S01]  /*4300*/  IMAD.U32 R5, RZ, RZ, UR4 ;  /* 0x00000004ff057e24 */ /* 0x002fe2000f8e00ff */
[----:B------:R-:W-:Y:S02]  /*4310*/  @!UP0 ULEA UR4, UR29, UR32, 0xe ;  /* 0x000000201d048291 */ /* 0x000fe4000f8e70ff */
[----:B------:R-:W-:Y:S01]  /*4320*/  @!P1 IMAD.U32 R0, RZ, RZ, UR6 ;  /* 0x00000006ff009e24 */ /* 0x000fe2000f8e00ff */
[----:B------:R-:W-:Y:S01]  /*4330*/  @!P1 R2UR UR6, R4 ;  /* 0x00000000040692ca */ /* 0x000fe200000e0000 */
[----:B------:R-:W-:Y:S01]  /*4340*/  @P0 IMAD R0, RZ, RZ, UR33 ;  /* 0x00000021ff000e24 */ /* 0x000fe2000f8e02ff */
[----:B------:R-:W-:Y:S01]  /*4350*/  @!P1 R2UR UR7, R5 ;  /* 0x00000000050792ca */ /* 0x000fe200000e0000 */
[----:B------:R-:W-:Y:S01]  /*4360*/  @!UP0 UIADD3 UR24, UPT, UPT, UR4, 0x200, URZ ;  /* 0x0000020004188890 */ /* 0x000fe2000fffe0ff */
[----:B------:R-:W-:Y:S01]  /*4370*/  PLOP3.LUT P0, PT, P1, PT, PT, 0x8, 0x80 ;  /* 0x000000000080781c */ /* 0x000fe20000f0e170 */
[----:B------:R-:W-:Y:S11]  /*4380*/  UMOV UR5, 0x10000000 ;  /* 0x1000000000057882 */ /* 0x000ff60000000000 */
[----:B------:R-:W-:Y:S01]  /*4390*/  @!UPT UIADD3 URZ, UPT, UPT, URZ, URZ, URZ ;  /* 0x000000fffffff290 */ /* 0x000fe2000fffe0ff */
[C---:B------:R-:W-:Y:S02]  /*43a0*/  @P0 R2UR.BROADCAST UR27, R0.reuse ;  /* 0x00000000001b02ca */ /* 0x040fe400008e0000 */
[----:B------:R-:W-:Y:S11]  /*43b0*/  PLOP3.LUT P0, PT, P1, PT, PT, 0x8, 0x80 ;  /* 0x000000000080781c */ /* 0x000ff60000f0e170 */
[----:B------:R-:W-:Y:S02]  /*43c0*/  @!UPT UIADD3 URZ, UPT, UPT, URZ, URZ, URZ ;  /* 0x000000fffffff290 */ /* 0x000fe4000fffe0ff */
[C---:B------:R-:W-:Y:S02]  /*43d0*/  @P0 R2UR.BROADCAST UR11, R0.reuse ;  /* 0x00000000000b02ca */ /* 0x040fe400008e0000 */
[----:B------:R-:W-:Y:S01]  /*43e0*/  PLOP3.LUT P0, PT, P1, PT, PT, 0x8, 0x80 ;  /* 0x000000000080781c */ /* 0x000fe20000f0e170 */
[----:B------:R1:W-:Y:S01]  /*43f0*/  @!UP1 UTMALDG.3D [UR24], [UR6], desc[UR8] ;  /* 0x00000818060095b4 */ /* 0x0003e20008011000 */
[----:B------:R-:W-:Y:S01]  /*4400*/  VOTEU.ALL UP1, P1 ;  /* 0x0000000000ff7886 */ /* 0x000fe20000820000 */
[----:B-1----:R-:W-:Y:S01]  /*4410*/  @!UP0 UIADD3 UR8, UPT, UPT, UR4, 0x1200, URZ ;  /* 0x0000120004088890 */ /* 0x002fe2000fffe0ff */
[----:B------:R-:W-:Y:S08]  /*4420*/  UMOV UR9, UR25 ;  /* 0x0000001900097c82 */ /* 0x000ff00008000000 */
[----:B------:R1:W-:Y:S01]  /*4430*/  @!UP1 UTMALDG.3D [UR8], [UR6], desc[UR18] ;  /* 0x00001208060095b4 */ /* 0x0003e20008011000 */
[----:B------:R-:W-:Y:S01]  /*4440*/  VOTEU.ALL UP1, P1 ;  /* 0x0000000000ff7886 */ /* 0x000fe20000820000 */
[C---:B-1----:R-:W-:Y:S01]  /*4450*/  @P0 R2UR.BROADCAST UR11, R0.reuse ;  /* 0x00000000000b02ca */ /* 0x042fe200008e0000 */
[----:B------:R-:W-:Y:S01]  /*4460*/  @!UP0 UIADD3 UR10, UPT, UPT, UR26, 0x40, URZ ;  /* 0x000000401a0a8890 */ /* 0x000fe2000fffe0ff */
[----:B------:R-:W-:Y:S01]  /*4470*/  PLOP3.LUT P0, PT, P1, PT, PT, 0x8, 0x80 ;  /* 0x000000000080781c */ /* 0x000fe20000f0e170 */
[----:B------:R-:W-:Y:S10]  /*4480*/  @!UP0 UIADD3 UR8, UPT, UPT, UR4, 0x2200, URZ ;  /* 0x0000220004088890 */ /* 0x000ff4000fffe0ff */
[----:B------:R1:W-:Y:S02]  /*4490*/  @!UP1 UTMALDG.3D [UR8], [UR6], desc[UR18] ;  /* 0x00001208060095b4 */ /* 0x0003e40008011000 */
[----:B-1----:R-:W-:Y:S01]  /*44a0*/  @P0 R2UR.BROADCAST UR11, R0 ;  /* 0x00000000000b02ca */ /* 0x002fe200008e0000 */
[----:B------:R-:W-:Y:S01]  /*44b0*/  @!UP0 UIADD3 UR10, UPT, UPT, UR26, 0x60, URZ ;  /* 0x000000601a0a8890 */ /* 0x000fe2000fffe0ff */
[----:B------:R-:W-:Y:S01]  /*44c0*/  @!P1 IMAD.MOV.U32 R0, RZ, RZ, 0x4000 ;  /* 0x00004000ff009424 */ /* 0x000fe200078e00ff */
[----:B------:R-:W-:Y:S01]  /*44d0*/  @!UP0 UIADD3 UR8, UPT, UPT, UR4, 0x3200, URZ ;  /* 0x0000320004088890 */ /* 0x000fe2000fffe0ff */
[----:B------:R-:W-:Y:S01]  /*44e0*/  @!P1 IADD3 R4, P0, PT, R12, 0x780, RZ ;  /* 0x000007800c049810 */ /* 0x000fe20007f1e0ff */
[----:B------:R-:W-:Y:S01]  /*44f0*/  VOTEU.ALL UP0, P1 ;  /* 0x0000000000ff7886 */ /* 0x000fe20000800000 */
[----:B------:R-:W-:Y:S03]  /*4500*/  UMOV UR4, 0x0 ;  /* 0x0000000000047882 */ /* 0x000fe60000000000 */
[----:B------:R-:W-:Y:S04]  /*4510*/  @!P1 IMAD.X R2, RZ, RZ, R13, P0 ;  /* 0x000000ffff029224 */ /* 0x000fe800000e060d */
[----:B------:R1:W-:Y:S01]  /*4520*/  @!UP0 UTMALDG.3D [UR8], [UR6], desc[UR4] ;  /* 0x00000408060085b4 */ /* 0x0003e20008011000 */
[----:B------:R2:W-:Y:S01]  /*4530*/  @!P1 SYNCS.ARRIVE.TRANS64.RED.A0TR RZ, [UR16+0x40], R0 ;  /* 0x00004000ffff99a7 */ /* 0x0005e20008300410 */
[----:B-1----:R-:W-:Y:S04]  /*4540*/  UIADD3 UR4, UPT, UPT, UR29, 0x1, URZ ;  /* 0x000000011d047890 */ /* 0x002fe8000fffe0ff */
[----:B------:R-:W-:Y:S04]  /*4550*/  UISETP.NE.AND UP0, UPT, UR4, 0x3, UPT ;  /* 0x000000030400788c */ /* 0x000fe8000bf05270 */
[----:B------:R-:W-:Y:S02]  /*4560*/  USEL UR18, UR4, URZ, UP0 ;  /* 0x000000ff04127287 */ /* 0x000fe40008000000 */
[----:B------:R-:W-:Y:S02]  /*4570*/  UPRMT UR4, UR37, 0x654, UR25 ;  /* 0x0000065425047896 */ /* 0x000fe40008000019 */
[----:B------:R-:W-:Y:S02]  /*4580*/  USEL UR5, URZ, 0x1, UP0 ;  /* 0x00000001ff057887 */ /* 0x000fe40008000000 */
[----:B------:R-:W-:Y:S04]  /*4590*/  ULEA UR17, UR18, UR32, 0x3 ;  /* 0x0000002012117291 */ /* 0x000fe8000f8e18ff */
[----:B------:R-:W-:Y:S01]  /*45a0*/  LOP3.LUT R6, R11, UR5, RZ, 0x3c, !PT ;  /* 0x000000050b067c12 */ /* 0x000fe2000f8e3cff */
[----:B------:R-:W-:Y:S03]  /*45b0*/  SYNCS.ARRIVE.TRANS64.RED.A1T0 RZ, [UR4], RZ ;  /* 0x000000ffffff79a7 */ /* 0x000fe60008100404 */
[----:B------:R-:W-:Y:S04]  /*45c0*/  SHF.L.U32 R5, R6, 0x1f, RZ ;  /* 0x0000001f06057819 */ /* 0x000fe800000006ff */
[----:B------:R-:W1:Y:S02]  /*45d0*/  SYNCS.PHASECHK.TRANS64.TRYWAIT P2, [UR17+0x58], R5 ;  /* 0x00005805ff0075a7 */ /* 0x000e640008041111 */
[----:B-12---:R-:W-:Y:S05]  /*45e0*/  @!P2 BRA `(.L_x_66) ;  /* 0x000000ac00e4a947 */ /* 0x006fea0003800000 */
.L_x_196:
[----:B------:R-:W-:Y:S01]  /*45f0*/  UIADD3 UR9, UPT, UPT, UR17, 0x40, URZ ;  /* 0x0000004011097890 */ /* 0x000fe2000fffe0ff */
[----:B------:R-:W-:Y:S01]  /*4600*/  @!P1 R2UR UR5, R4 ;  /* 0x00000000040592ca */ /* 0x000fe200000e0000 */
[----:B------:R-:W-:Y:S01]  /*4610*/  UMOV UR10, UR26 ;  /* 0x0000001a000a7c82 */ /* 0x000fe20008000000 */
[----:B------:R-:W-:Y:S01]  /*4620*/  @!P1 R2UR UR4, R2 ;  /* 0x00000000020492ca */ /* 0x000fe200000e0000 */
[----:B------:R-:W-:Y:S01]  /*4630*/  VOTEU.ALL UP1, P1 ;  /* 0x0000000000ff7886 */ /* 0x000fe20000820000 */
[----:B------:R-:W-:Y:S01]  /*4640*/  ISETP.NE.AND P0, PT, RZ, UR34, !P1 ;  /* 0x00000022ff007c0c */ /* 0x000fe2000cf05270 */
[----:B------:R-:W-:Y:S01]  /*4650*/  VOTEU.ALL UP0, P1 ;  /* 0x0000000000ff7886 */ /* 0x000fe20000800000 */
[----:B------:R-:W-:Y:S01]  /*4660*/  IMAD.U32 R2, RZ, RZ, UR33 ;  /* 0x00000021ff027e24 */ /* 0x000fe2000f8e00ff */
[----:B------:R-:W-:Y:S01]  /*4670*/  UMOV UR20, 0x0 ;  /* 0x0000000000147882 */ /* 0x000fe20000000000 */
[----:B------:R-:W-:Y:S01]  /*4680*/  UMOV UR21, 0x10000000 ;  /* 0x1000000000157882 */ /* 0x000fe20000000000 */
[----:B------:R-:W-:Y:S01]  /*4690*/  UMOV UR12, UR36 ;  /* 0x00000024000c7c82 */ /* 0x000fe20008000000 */
[----:B------:R-:W-:Y:S03]  /*46a0*/  @!UP0 UIADD3 UR6, UPT, UPT, UR33, 0xc0, URZ ;  /* 0x000000c021068890 */ /* 0x000fe6000fffe0ff */
[----:B------:R-:W-:Y:S01]  /*46b0*/  IMAD.U32 R4, RZ, RZ, UR5 ;  /* 0x00000005ff047e24 */ /* 0x000fe2000f8e00ff */
[----:B------:R-:W-:Y:S01]  /*46c0*/  UMOV UR5, 0x10000000 ;  /* 0x1000000000057882 */ /* 0x000fe20000000000 */
[----:B-1----:R-:W-:Y:S01]  /*46d0*/  IMAD.U32 R5, RZ, RZ, UR4 ;  /* 0x00000004ff057e24 */ /* 0x002fe2000f8e00ff */
[----:B------:R-:W-:Y:S01]  /*46e0*/  @!UP0 ULEA UR4, UR18, UR32, 0xe ;  /* 0x0000002012048291 */ /* 0x000fe2000f8e70ff */
[----:B------:R-:W-:Y:S01]  /*46f0*/  @!P1 IMAD.U32 R0, RZ, RZ, UR6 ;  /* 0x00000006ff009e24 */ /* 0x000fe2000f8e00ff */
[----:B------:R-:W-:Y:S01]  /*4700*/  @!P1 R2UR UR6, R4 ;  /* 0x00000000040692ca */ /* 0x000fe200000e0000 */
[----:B------:R-:W-:Y:S01]  /*4710*/  @P0 VIADD R0, R2, 0x20 ;  /* 0x0000002002000836 */ /* 0x000fe20000000000 */
[----:B------:R-:W-:Y:S01]  /*4720*/  @!P1 R2UR UR7, R5 ;  /* 0x00000000050792ca */ /* 0x000fe200000e0000 */
[----:B------:R-:W-:Y:S01]  /*4730*/  @!UP0 UIADD3 UR8, UPT, UPT, UR4, 0x200, URZ ;  /* 0x0000020004088890 */ /* 0x000fe2000fffe0ff */
[----:B------:R-:W-:Y:S11]  /*4740*/  PLOP3.LUT P0, PT, P1, PT, PT, 0x8, 0x80 ;  /* 0x000000000080781c */ /* 0x000ff60000f0e170 */
[----:B------:R-:W-:Y:S02]  /*4750*/  @!UPT UIADD3 URZ, UPT, UPT, URZ, URZ, URZ ;  /* 0x000000fffffff290 */ /* 0x000fe4000fffe0ff */
[C---:B------:R-:W-:Y:S02]  /*4760*/  @P0 R2UR.BROADCAST UR11, R0.reuse ;  /* 0x00000000000b02ca */ /* 0x040fe400008e0000 */
[----:B------:R-:W-:Y:S11]  /*4770*/  PLOP3.LUT P0, PT, P1, PT, PT, 0x8, 0x80 ;  /* 0x000000000080781c */ /* 0x000ff60000f0e170 */
[----:B------:R1:W-:Y:S01]  /*4780*/  @!UP1 UTMALDG.3D [UR8], [UR6], desc[UR20] ;  /* 0x00001408060095b4 */ /* 0x0003e20008011000 */
[----:B------:R-:W-:Y:S01]  /*4790*/  VOTEU.ALL UP1, P1 ;  /* 0x0000000000ff7886 */ /* 0x000fe20000820000 */
[C---:B-1----:R-:W-:Y:S01]  /*47a0*/  @P0 R2UR.BROADCAST UR11, R0.reuse ;  /* 0x00000000000b02ca */ /* 0x042fe200008e0000 */
[----:B------:R-:W-:Y:S01]  /*47b0*/  @!UP0 UIADD3 UR10, UPT, UPT, UR26, 0x20, URZ ;  /* 0x000000201a0a8890 */ /* 0x000fe2000fffe0ff */
[----:B------:R-:W-:Y:S01]  /*47c0*/  PLOP3.LUT P0, PT, P1, PT, PT, 0x8, 0x80 ;  /* 0x000000000080781c */ /* 0x000fe20000f0e170 */
[----:B------:R-:W-:Y:S10]  /*47d0*/  @!UP0 UIADD3 UR8, UPT, UPT, UR4, 0x1200, URZ ;  /* 0x0000120004088890 */ /* 0x000ff4000fffe0ff */
        /* <DEDUP_REMOVED lines=28> */
.L_x_198:
[----:B------:R-:W-:Y:S01]  /*49a0*/  UIADD3 UR9, UPT, UPT, UR16, 0x40, URZ ;  /* 0x0000004010097890 */ /* 0x000fe2000fffe0ff */
[----:B------:R-:W-:Y:S01]  /*49b0*/  @!P1 R2UR UR5, R5 ;  /* 0x00000000050592ca */ /* 0x000fe200000e0000 */
[----:B------:R-:W-:Y:S01]  /*49c0*/  UMOV UR21, 0x10000000 ;  /* 0x1000000000157882 */ /* 0x000fe20000000000 */
[----:B------:R-:W-:Y:S01]  /*49d0*/  @!P1 R2UR UR4, R4 ;  /* 0x00000000040492ca */ /* 0x000fe200000e0000 */
[----:B------:R-:W-:Y:S01]  /*49e0*/  UMOV UR10, UR26 ;  /* 0x0000001a000a7c82 */ /* 0x000fe20008000000 */
[----:B------:R-:W-:Y:S01]  /*49f0*/  ISETP.NE.AND P0, PT, RZ, UR34, !P1 ;  /* 0x00000022ff007c0c */ /* 0x000fe2000cf05270 */
[----:B------:R-:W-:Y:S01]  /*4a00*/  VOTEU.ALL UP0, P1 ;  /* 0x0000000000ff7886 */ /* 0x000fe20000800000 */
[----:B------:R-:W-:Y:S01]  /*4a10*/  VOTEU.ALL UP1, P1 ;  /* 0x0000000000ff7886 */ /* 0x000fe20000820000 */
[----:B------:R-:W-:Y:S01]  /*4a20*/  UMOV UR20, 0x0 ;  /* 0x0000000000147882 */ /* 0x000fe20000000000 */
[----:B------:R-:W-:Y:S02]  /*4a30*/  UMOV UR12, UR36 ;  /* 0x00000024000c7c82 */ /* 0x000fe40008000000 */
[----:B------:R-:W-:Y:S03]  /*4a40*/  @!UP0 UIADD3 UR6, UPT, UPT, UR33, 0xa0, URZ ;  /* 0x000000a021068890 */ /* 0x000fe6000fffe0ff */
[----:B------:R-:W-:Y:S01]  /*4a50*/  IMAD.U32 R4, RZ, RZ, UR5 ;  /* 0x00000005ff047e24 */ /* 0x000fe2000f8e00ff */
[----:B------:R-:W-:Y:S01]  /*4a60*/  UMOV UR5, 0x10000000 ;  /* 0x1000000000057882 */ /* 0x000fe20000000000 */
[----:B------:R-:W-:Y:S01]  /*4a70*/  IMAD.U32 R5, RZ, RZ, UR4 ;  /* 0x00000004ff057e24 */ /* 0x000fe2000f8e00ff */
[----:B------:R-:W-:Y:S01]  /*4a80*/  @!UP0 ULEA UR4, UR18, UR32, 0xe ;  /* 0x0000002012048291 */ /* 0x000fe2000f8e70ff */
[----:B-1----:R-:W-:Y:S01]  /*4a90*/  @!P1 IMAD.U32 R0, RZ, RZ, UR6 ;  /* 0x00000006ff009e24 */ /* 0x002fe2000f8e00ff */
        /* <DEDUP_REMOVED lines=42> */
.L_x_200:
[----:B------:R-:W-:Y:S01]  /*4d40*/  UIADD3 UR25, UPT, UPT, UR21, 0x40, URZ ;  /* 0x0000004015197890 */ /* 0x000fe2000fffe0ff */
[----:B------:R-:W-:Y:S01]  /*4d50*/  @!P1 R2UR UR5, R5 ;  /* 0x00000000050592ca */ /* 0x000fe200000e0000 */
[----:B------:R-:W-:Y:S01]  /*4d60*/  VOTEU.ALL UP1, P1 ;  /* 0x0000000000ff7886 */ /* 0x000fe20000820000 */
[----:B------:R-:W-:Y:S01]  /*4d70*/  @!P1 R2UR UR4, R4 ;  /* 0x00000000040492ca */ /* 0x000fe200000e0000 */
[----:B------:R-:W-:Y:S01]  /*4d80*/  UMOV UR30, 0x0 ;  /* 0x00000000001e7882 */ /* 0x000fe20000000000 */
[----:B------:R-:W-:Y:S01]  /*4d90*/  UMOV UR31, 0x10000000 ;  /* 0x10000000001f7882 */ /* 0x000fe20000000000 */
[----:B------:R-:W-:Y:S01]  /*4da0*/  UMOV UR28, UR36 ;  /* 0x00000024001c7c82 */ /* 0x000fe20008000000 */
[----:B------:R-:W-:Y:S01]  /*4db0*/  UMOV UR12, UR36 ;  /* 0x00000024000c7c82 */ /* 0x000fe20008000000 */
[----:B------:R-:W-:Y:S01]  /*4dc0*/  UMOV UR9, UR25 ;  /* 0x0000001900097c82 */ /* 0x000fe20008000000 */
[----:B------:R-:W-:Y:S01]  /*4dd0*/  UMOV UR20, UR36 ;  /* 0x0000002400147c82 */ /* 0x000fe20008000000 */
[----:B------:R-:W-:Y:S01]  /*4de0*/  VOTEU.ALL UP0, P1 ;  /* 0x0000000000ff7886 */ /* 0x000fe20000800000 */
[----:B------:R-:W-:Y:S01]  /*4df0*/  UMOV UR17, UR25 ;  /* 0x0000001900117c82 */ /* 0x000fe20008000000 */
[----:B-1----:R-:W-:Y:S02]  /*4e00*/  @!P1 IMAD.MOV.U32 R0, RZ, RZ, 0x4000 ;  /* 0x00004000ff009424 */ /* 0x002fe400078e00ff */
[----:B------:R-:W-:Y:S01]  /*4e10*/  IMAD.U32 R4, RZ, RZ, UR5 ;  /* 0x00000005ff047e24 */ /* 0x000fe2000f8e00ff */
[----:B------:R-:W-:Y:S01]  /*4e20*/  @!UP0 UIMAD UR5, UR34, -0x20, UR33 ;  /* 0xffffffe0220588a4 */ /* 0x000fe2000f8e0221 */
[----:B------:R-:W-:Y:S01]  /*4e30*/  IMAD.U32 R5, RZ, RZ, UR4 ;  /* 0x00000004ff057e24 */ /* 0x000fe2000f8e00ff */
[----:B------:R-:W-:Y:S02]  /*4e40*/  @!UP0 ULEA UR4, UR29, UR32, 0xe ;  /* 0x000000201d048291 */ /* 0x000fe4000f8e70ff */
[----:B------:R-:W-:Y:S01]  /*4e50*/  @!P1 R2UR UR6, R4 ;  /* 0x00000000040692ca */ /* 0x000fe200000e0000 */
[----:B------:R-:W-:Y:S01]  /*4e60*/  @!UP0 UIADD3 UR27, UPT, UPT, UR5, 0x80, URZ ;  /* 0x00000080051b8890 */ /* 0x000fe2000fffe0ff */
[----:B------:R-:W-:Y:S01]  /*4e70*/  @!P1 R2UR UR7, R5 ;  /* 0x00000000050792ca */ /* 0x000fe200000e0000 */
[----:B------:R-:W-:Y:S01]  /*4e80*/  @!UP0 UIADD3 UR24, UPT, UPT, UR4, 0x200, URZ ;  /* 0x0000020004188890 */ /* 0x000fe2000fffe0ff */
[----:B------:R-:W-:Y:S01]  /*4e90*/  @!P1 IADD3 R5, P0, PT, R12, 0x780, RZ ;  /* 0x000007800c059810 */ /* 0x000fe20007f1e0ff */
[----:B------:R-:W-:Y:S02]  /*4ea0*/  @!UP0 UIADD3 UR10, UPT, UPT, UR26, 0x20, URZ ;  /* 0x000000201a0a8890 */ /* 0x000fe4000fffe0ff */
[----:B------:R-:W-:Y:S01]  /*4eb0*/  @!UP0 UIADD3 UR8, UPT, UPT, UR4, 0x1200, URZ ;  /* 0x0000120004088890 */ /* 0x000fe2000fffe0ff */
[----:B------:R-:W-:Y:S01]  /*4ec0*/  UMOV UR11, UR27 ;  /* 0x0000001b000b7c82 */ /* 0x000fe20008000000 */
[----:B------:R-:W-:Y:S01]  /*4ed0*/  @!UP0 UIADD3 UR18, UPT, UPT, UR26, 0x40, URZ ;  /* 0x000000401a128890 */ /* 0x000fe2000fffe0ff */
[----:B------:R-:W-:Y:S01]  /*4ee0*/  @!P1 IMAD.X R4, RZ, RZ, R13, P0 ;  /* 0x000000ffff049224 */ /* 0x000fe200000e060d */
[----:B------:R-:W-:Y:S01]  /*4ef0*/  @!UP0 UIADD3 UR16, UPT, UPT, UR4, 0x2200, URZ ;  /* 0x0000220004108890 */ /* 0x000fe2000fffe0ff */
[----:B------:R-:W-:Y:S03]  /*4f00*/  UMOV UR19, UR27 ;  /* 0x0000001b00137c82 */ /* 0x000fe60008000000 */
[----:B------:R-:W-:Y:S01]  /*4f10*/  @!UP1 UTMALDG.3D [UR24], [UR6], desc[UR30] ;  /* 0x00001e18060095b4 */ /* 0x000fe20008011000 */
[----:B------:R-:W-:Y:S05]  /*4f20*/  VOTEU.ALL UP1, P1 ;  /* 0x0000000000ff7886 */ /* 0x000fea0000820000 */
[----:B------:R1:W-:Y:S02]  /*4f30*/  @!UP1 UTMALDG.3D [UR8], [UR6], desc[UR30] ;  /* 0x00001e08060095b4 */ /* 0x0003e40008011000 */
[----:B-1----:R-:W-:Y:S02]  /*4f40*/  @!UP0 UIADD3 UR10, UPT, UPT, UR26, 0x60, URZ ;  /* 0x000000601a0a8890 */ /* 0x002fe4000fffe0ff */
[----:B------:R-:W-:Y:S01]  /*4f50*/  @!UP0 UIADD3 UR8, UPT, UPT, UR4, 0x3200, URZ ;  /* 0x0000320004088890 */ /* 0x000fe2000fffe0ff */
[----:B------:R-:W-:Y:S01]  /*4f60*/  VOTEU.ALL UP0, P1 ;  /* 0x0000000000ff7886 */ /* 0x000fe20000800000 */
[----:B------:R-:W-:Y:S04]  /*4f70*/  UIADD3 UR4, UPT, UPT, UR29, 0x1, URZ ;  /* 0x000000011d047890 */ /* 0x000fe8000fffe0ff */
[----:B------:R-:W-:Y:S01]  /*4f80*/  @!UP0 UTMALDG.3D [UR16], [UR6], desc[UR30] ;  /* 0x00001e10060085b4 */ /* 0x000fe20008011000 */
[----:B------:R-:W-:Y:S04]  /*4f90*/  UISETP.NE.AND UP0, UPT, UR4, 0x3, UPT ;  /* 0x000000030400788c */ /* 0x000fe8000bf05270 */
[----:B------:R-:W-:Y:S02]  /*4fa0*/  USEL UR29, UR4, URZ, UP0 ;  /* 0x000000ff041d7287 */ /* 0x000fe40008000000 */
[----:B------:R-:W-:Y:S02]  /*4fb0*/  USEL UR5, URZ, 0x1, UP0 ;  /* 0x00000001ff057887 */ /* 0x000fe40008000000 */
[----:B------:R-:W-:Y:S01]  /*4fc0*/  VOTEU.ALL UP0, P1 ;  /* 0x0000000000ff7886 */ /* 0x000fe20000800000 */
[----:B------:R-:W-:Y:S03]  /*4fd0*/  UPRMT UR4, UR37, 0x654, UR25 ;  /* 0x0000065425047896 */ /* 0x000fe60008000019 */
[----:B------:R-:W-:Y:S01]  /*4fe0*/  LOP3.LUT R6, R6, UR5, RZ, 0x3c, !PT ;  /* 0x0000000506067c12 */ /* 0x000fe2000f8e3cff */
[----:B------:R1:W-:Y:S01]  /*4ff0*/  @!UP0 UTMALDG.3D [UR8], [UR6], desc[UR30] ;  /* 0x00001e08060085b4 */ /* 0x0003e20008011000 */
[----:B------:R2:W-:Y:S02]  /*5000*/  @!P1 SYNCS.ARRIVE.TRANS64.RED.A0TR RZ, [UR21+0x40], R0 ;  /* 0x00004000ffff99a7 */ /* 0x0005e40008300415 */
[----:B------:R-:W-:Y:S02]  /*5010*/  SHF.L.U32 R7, R6, 0x1f, RZ ;  /* 0x0000001f06077819 */ /* 0x000fe400000006ff */
[----:B------:R-:W-:Y:S01]  /*5020*/  SYNCS.ARRIVE.TRANS64.RED.A1T0 RZ, [UR4], RZ ;  /* 0x000000ffffff79a7 */ /* 0x000fe20008100404 */
[----:B-1----:R-:W-:Y:S09]  /*5030*/  ULEA UR6, UR29, UR32, 0x3 ;  /* 0x000000201d067291 */ /* 0x002ff2000f8e18ff */
[----:B------:R-:W1:Y:S02]  /*5040*/  SYNCS.PHASECHK.TRANS64.TRYWAIT P2, [UR6+0x58], R7 ;  /* 0x00005807ff0075a7 */ /* 0x000e640008041106 */
[----:B-12---:R-:W-:Y:S05]  /*5050*/  @!P2 BRA `(.L_x_69) ;  /* 0x000000a40090a947 */ /* 0x006fea0003800000 */
.L_x_202:
        /* <DEDUP_REMOVED lines=14> */
[----:B------:R-:W-:Y:S01]  /*5140*/  @!UP0 ULEA UR5, UR34, UR33, 0x5 ;  /* 0x0000002122058291 */ /* 0x000fe2000f8e28ff */
        /* <DEDUP_REMOVED lines=21> */
[----:B------:R1:W-:Y:S01]  /*52a0*/  @!UP0 UTMALDG.3D [UR16], [UR30], desc[UR38] ;  /* 0x000026101e0085b4 */ /* 0x0003e20008011000 */
[----:B------:R-:W-:Y:S04]  /*52b0*/  UISETP.NE.AND UP0, UPT, UR4, 0x3, UPT ;  /* 0x000000030400788c */ /* 0x000fe8000bf05270 */
[----:B------:R-:W-:Y:S06]  /*52c0*/  USEL UR5, URZ, 0x1, UP0 ;  /* 0x00000001ff057887 */ /* 0x000fec0008000000 */
[----:B------:R-:W-:Y:S04]  /*52d0*/  LOP3.LUT R6, R6, UR5, RZ, 0x3c, !PT ;  /* 0x0000000506067c12 */ /* 0x000fe8000f8e3cff */
[----:B------:R-:W-:Y:S01]  /*52e0*/  SHF.L.U32 R7, R6, 0x1f, RZ ;  /* 0x0000001f06077819 */ /* 0x000fe200000006ff */
[----:B-1----:R-:W-:Y:S02]  /*52f0*/  USEL UR17, UR4, URZ, UP0 ;  /* 0x000000ff04117287 */ /* 0x002fe40008000000 */
[----:B------:R-:W-:Y:S01]  /*5300*/  VOTEU.ALL UP0, P1 ;  /* 0x0000000000ff7886 */ /* 0x000fe20000800000 */
[----:B------:R-:W-:Y:S02]  /*5310*/  UPRMT UR4, UR37, 0x654, UR25 ;  /* 0x0000065425047896 */ /* 0x000fe40008000019 */
[----:B------:R-:W-:Y:S02]  /*5320*/  ULEA UR16, UR17, UR32, 0x3 ;  /* 0x0000002011107291 */ /* 0x000fe4000f8e18ff */
[----:B------:R1:W-:Y:S01]  /*5330*/  @!UP0 UTMALDG.3D [UR8], [UR30], desc[UR38] ;  /* 0x000026081e0085b4 */ /* 0x0003e20008011000 */
[----:B------:R1:W-:Y:S04]  /*5340*/  @!P1 SYNCS.ARRIVE.TRANS64.RED.A0TR RZ, [UR6+0x40], R0 ;  /* 0x00004000ffff99a7 */ /* 0x0003e80008300406 */
[----:B------:R-:W-:Y:S02]  /*5350*/  SYNCS.ARRIVE.TRANS64.RED.A1T0 RZ, [UR4], RZ ;  /* 0x000000ffffff79a7 */ /* 0x000fe40008100404 */
[----:B------:R-:W2:Y:S02]  /*5360*/  SYNCS.PHASECHK.TRANS64.TRYWAIT P2, [UR16+0x58], R7 ;  /* 0x00005807ff0075a7 */ /* 0x000ea40008041110 */
[----:B-12---:R-:W-:Y:S05]  /*5370*/  @!P2 BRA `(.L_x_70) ;  /* 0x000000a000e0a947 */ /* 0x006fea0003800000 */
.L_x_204:
        /* <DEDUP_REMOVED lines=58> */
.L_x_206:
[----:B------:R-:W-:Y:S01]  /*5720*/  UIADD3 UR9, UPT, UPT, UR17, 0x40, URZ ;  /* 0x0000004011097890 */ /* 0x000fe2000fffe0ff */
[----:B------:R-:W-:Y:S01]  /*5730*/  @!P1 R2UR UR5, R5 ;  /* 0x00000000050592ca */ /* 0x000fe200000e0000 */
[----:B------:R-:W-:Y:S01]  /*5740*/  UMOV UR10, UR26 ;  /* 0x0000001a000a7c82 */ /* 0x000fe20008000000 */
[----:B------:R-:W-:Y:S01]  /*5750*/  @!P1 R2UR UR4, R4 ;  /* 0x00000000040492ca */ /* 0x000fe200000e0000 */
[----:B------:R-:W-:Y:S01]  /*5760*/  VOTEU.ALL UP1, P1 ;  /* 0x0000000000ff7886 */ /* 0x000fe20000820000 */
[----:B------:R-:W-:Y:S01]  /*5770*/  ISETP.NE.AND P0, PT, RZ, UR34, !P1 ;  /* 0x00000022ff007c0c */ /* 0x000fe2000cf05270 */
[----:B------:R-:W-:Y:S01]  /*5780*/  VOTEU.ALL UP0, P1 ;  /* 0x0000000000ff7886 */ /* 0x000fe20000800000 */
[----:B------:R-:W-:Y:S01]  /*5790*/  UMOV UR20, 0x0 ;  /* 0x0000000000147882 */ /* 0x000fe20000000000 */
        /* <DEDUP_REMOVED lines=50> */
.L_x_208:
[----:B------:R-:W-:Y:S01]  /*5ac0*/  UIADD3 UR9, UPT, UPT, UR16, 0x40, URZ ;  /* 0x0000004010097890 */ /* 0x000fe2000fffe0ff */
[----:B------:R-:W-:Y:S01]  /*5ad0*/  @!P1 R2UR UR5, R4 ;  /* 0x00000000040592ca */ /* 0x000fe200000e0000 */
[----:B------:R-:W-:Y:S01]  /*5ae0*/  UIADD3 UR35, UPT, UPT, UR35, 0x1, URZ ;  /* 0x0000000123237890 */ /* 0x000fe2000fffe0ff */
[----:B------:R-:W-:Y:S01]  /*5af0*/  @!P1 R2UR UR4, R2 ;  /* 0x00000000020492ca */ /* 0x000fe200000e0000 */
[----:B------:R-:W-:Y:S01]  /*5b00*/  UIADD3 UR25, UPT, UPT, UR13, UR54, URZ ;  /* 0x000000360d197290 */ /* 0x000fe2000fffe0ff */
[----:B------:R-:W-:Y:S01]  /*5b10*/  ISETP.NE.OR P0, PT, RZ, UR34, P1 ;  /* 0x00000022ff007c0c */ /* 0x000fe20008f05670 */
[----:B------:R-:W-:Y:S01]  /*5b20*/  VOTEU.ALL UP1, P1 ;  /* 0x0000000000ff7886 */ /* 0x000fe20000820000 */
[----:B------:R-:W-:Y:S01]  /*5b30*/  UMOV UR20, 0x0 ;  /* 0x0000000000147882 */ /* 0x000fe20000000000 */
[----:B------:R-:W-:Y:S01]  /*5b40*/  UMOV UR21, 0x10000000 ;  /* 0x1000000000157882 */ /* 0x000fe20000000000 */
[----:B------:R-:W-:Y:S01]  /*5b50*/  UMOV UR10, UR26 ;  /* 0x0000001a000a7c82 */ /* 0x000fe20008000000 */
[----:B------:R-:W-:Y:S01]  /*5b60*/  UMOV UR12, UR36 ;  /* 0x00000024000c7c82 */ /* 0x000fe20008000000 */
[----:B------:R-:W-:Y:S01]  /*5b70*/  VOTEU.ALL UP0, P1 ;  /* 0x0000000000ff7886 */ /* 0x000fe20000800000 */
[----:B------:R-:W-:Y:S01]  /*5b80*/  VIADD R10, R10, 0x1 ;  /* 0x000000010a0a7836 */ /* 0x000fe20000000000 */
[----:B------:R-:W-:Y:S01]  /*5b90*/  UMOV UR36, UR40 ;  /* 0x0000002800247c82 */ /* 0x000fe20008000000 */
[----:B------:R-:W-:Y:S01]  /*5ba0*/  IMAD.U32 R4, RZ, RZ, UR5 ;  /* 0x00000005ff047e24 */ /* 0x000fe2000f8e00ff */
[----:B------:R-:W-:Y:S01]  /*5bb0*/  UMOV UR5, 0x10000000 ;  /* 0x1000000000057882 */ /* 0x000fe20000000000 */
[----:B------:R-:W-:Y:S01]  /*5bc0*/  @!UP0 UIADD3 UR6, UPT, UPT, UR33, 0xe0, URZ ;  /* 0x000000e021068890 */ /* 0x000fe2000fffe0ff */
[----:B-1----:R-:W-:Y:S01]  /*5bd0*/  IMAD.U32 R5, RZ, RZ, UR4 ;  /* 0x00000004ff057e24 */ /* 0x002fe2000f8e00ff */
[----:B------:R-:W-:Y:S04]  /*5be0*/  @!UP0 ULEA UR4, UR18, UR32, 0xe ;  /* 0x0000002012048291 */ /* 0x000fe8000f8e70ff */
[----:B------:R-:W-:Y:S01]  /*5bf0*/  @!UP0 UIADD3 UR8, UPT, UPT, UR4, 0x200, URZ ;  /* 0x0000020004088890 */ /* 0x000fe2000fffe0ff */
[----:B------:R-:W-:Y:S01]  /*5c00*/  @!P1 IMAD.U32 R0, RZ, RZ, UR6 ;  /* 0x00000006ff009e24 */ /* 0x000fe2000f8e00ff */
[----:B------:R-:W-:Y:S01]  /*5c10*/  @!P1 R2UR UR6, R4 ;  /* 0x00000000040692ca */ /* 0x000fe200000e0000 */
[----:B------:R-:W-:Y:S01]  /*5c20*/  @!P0 IMAD R0, RZ, RZ, UR33 ;  /* 0x00000021ff008e24 */ /* 0x000fe2000f8e02ff */
[----:B------:R-:W-:Y:S02]  /*5c30*/  @!P1 R2UR UR7, R5 ;  /* 0x00000000050792ca */ /* 0x000fe400000e0000 */
[----:B------:R-:W-:Y:S11]  /*5c40*/  PLOP3.LUT P0, PT, P1, PT, PT, 0x8, 0x80 ;  /* 0x000000000080781c */ /* 0x000ff60000f0e170 */
[----:B------:R-:W-:Y:S02]  /*5c50*/  @!UPT UIADD3 URZ, UPT, UPT, URZ, URZ, URZ ;  /* 0x000000fffffff290 */ /* 0x000fe4000fffe0ff */
[C---:B------:R-:W-:Y:S02]  /*5c60*/  @P0 R2UR.BROADCAST UR11, R0.reuse ;  /* 0x00000000000b02ca */ /* 0x040fe400008e0000 */
[----:B------:R-:W-:Y:S11]  /*5c70*/  PLOP3.LUT P0, PT, P1, PT, PT, 0x8, 0x80 ;  /* 0x000000000080781c */ /* 0x000ff60000f0e170 */
[----:B------:R1:W-:Y:S01]  /*5c80*/  @!UP1 UTMALDG.3D [UR8], [UR6], desc[UR20] ;  /* 0x00001408060095b4 */ /* 0x0003e20008011000 */
[----:B------:R-:W-:Y:S01]  /*5c90*/  VOTEU.ALL UP1, P1 ;  /* 0x0000000000ff7886 */ /* 0x000fe20000820000 */
[----:B-1----:R-:W-:Y:S01]  /*5ca0*/  @!UP0 UIADD3 UR10, UPT, UPT, UR26, 0x20, URZ ;  /* 0x000000201a0a8890 */ /* 0x002fe2000fffe0ff */
[C---:B------:R-:W-:Y:S01]  /*5cb0*/  @P0 R2UR.BROADCAST UR11, R0.reuse ;  /* 0x00000000000b02ca */ /* 0x040fe200008e0000 */
[----:B------:R-:W-:Y:S01]  /*5cc0*/  @!UP0 UIADD3 UR8, UPT, UPT, UR4, 0x1200, URZ ;  /* 0x0000120004088890 */ /* 0x000fe2000fffe0ff */
        /* <DEDUP_REMOVED lines=8> */
[----:B------:R-:W-:Y:S01]  /*5d50*/  UPLOP3.LUT UP1, UPT, UPT, UPT, UPT, 0x80, 0x8 ;  /* 0x000000000008789c */ /* 0x000fe20003f2f070 */
[----:B-1----:R-:W-:Y:S01]  /*5d60*/  @P0 R2UR.BROADCAST UR11, R0 ;  /* 0x00000000000b02ca */ /* 0x002fe200008e0000 */
[----:B------:R-:W-:Y:S01]  /*5d70*/  @!UP0 UIADD3 UR10, UPT, UPT, UR26, 0x60, URZ ;  /* 0x000000601a0a8890 */ /* 0x000fe2000fffe0ff */
[C---:B------:R-:W-:Y:S01]  /*5d80*/  ISETP.NE.AND P0, PT, R10.reuse, 0x2, PT ;  /* 0x000000020a00780c */ /* 0x040fe20003f05270 */
[----:B------:R-:W-:Y:S01]  /*5d90*/  @!UP0 UIADD3 UR8, UPT, UPT, UR4, 0x3200, URZ ;  /* 0x0000320004088890 */ /* 0x000fe2000fffe0ff */
[----:B------:R-:W-:Y:S02]  /*5da0*/  VOTEU.ALL UP0, P1 ;  /* 0x0000000000ff7886 */ /* 0x000fe40000800000 */
[----:B------:R-:W-:Y:S01]  /*5db0*/  UMOV UR4, 0x0 ;  /* 0x0000000000047882 */ /* 0x000fe20000000000 */
[----:B------:R-:W-:Y:S02]  /*5dc0*/  SEL R0, RZ, 0x1, P0 ;  /* 0x00000001ff007807 */ /* 0x000fe40000000000 */
[----:B------:R-:W-:Y:S02]  /*5dd0*/  SEL R10, R10, RZ, P0 ;  /* 0x000000ff0a0a7207 */ /* 0x000fe40000000000 */
[----:B------:R-:W-:Y:S02]  /*5de0*/  LOP3.LUT R9, R9, R0, RZ, 0x3c, !PT ;  /* 0x0000000009097212 */ /* 0x000fe400078e3cff */
[----:B------:R1:W-:Y:S01]  /*5df0*/  @!UP0 UTMALDG.3D [UR8], [UR6], desc[UR4] ;  /* 0x00000408060085b4 */ /* 0x0003e20008011000 */
[----:B------:R2:W-:Y:S01]  /*5e00*/  @!P1 SYNCS.ARRIVE.TRANS64.RED.A0TR RZ, [UR16+0x40], R3 ;  /* 0x00004003ffff99a7 */ /* 0x0005e20008300410 */
[----:B-1----:R-:W-:Y:S02]  /*5e10*/  UIADD3 UR4, UPT, UPT, UR18, 0x1, URZ ;  /* 0x0000000112047890 */ /* 0x002fe4000fffe0ff */
[----:B------:R-:W-:Y:S02]  /*5e20*/  UIADD3 UR11, UPT, UPT, UR14, UR52, URZ ;  /* 0x000000340e0b7290 */ /* 0x000fe4000fffe0ff */
[----:B------:R-:W-:Y:S04]  /*5e30*/  UISETP.NE.AND UP0, UPT, UR4, 0x3, UPT ;  /* 0x000000030400788c */ /* 0x000fe8000bf05270 */
[----:B------:R-:W-:Y:S02]  /*5e40*/  USEL UR29, UR4, URZ, UP0 ;  /* 0x000000ff041d7287 */ /* 0x000fe40008000000 */
[----:B------:R-:W-:Y:S02]  /*5e50*/  UPRMT UR4, UR37, 0x654, UR9 ;  /* 0x0000065425047896 */ /* 0x000fe40008000009 */
[----:B------:R-:W-:Y:S06]  /*5e60*/  USEL UR5, URZ, 0x1, UP0 ;  /* 0x00000001ff057887 */ /* 0x000fec0008000000 */
[----:B------:R-:W-:Y:S01]  /*5e70*/  LOP3.LUT R11, R6, UR5, RZ, 0x3c, !PT ;  /* 0x00000005060b7c12 */ /* 0x000fe2000f8e3cff */
[----:B------:R-:W-:Y:S01]  /*5e80*/  SYNCS.ARRIVE.TRANS64.RED.A1T0 RZ, [UR4], RZ ;  /* 0x000000ffffff79a7 */ /* 0x000fe20008100404 */
[----:B------:R-:W-:Y:S05]  /*5e90*/  BRA.U UP3, `(.L_x_73) ;  /* 0xffffffd903b87547 */ /* 0x000fea000b83ffff */
[----:B------:R-:W-:Y:S01]  /*5ea0*/  UIADD3 UR32, UPT, UPT, UR32, 0x58, URZ ;  /* 0x0000005820207890 */ /* 0x000fe2000fffe0ff */
[----:B--2---:R-:W-:-:S03]  /*5eb0*/  SHF.L.U32 R3, R11, 0x1f, RZ ;  /* 0x0000001f0b037819 */ /* 0x004fc600000006ff */
[----:B------:R-:W-:-:S09]  /*5ec0*/  ULEA UR4, UR29, UR32, 0x3 ;  /* 0x000000201d047291 */ /* 0x000fd2000f8e18ff */
[----:B------:R-:W1:Y:S02]  /*5ed0*/  SYNCS.PHASECHK.TRANS64.TRYWAIT P0, [UR4], R3 ;  /* 0x00000003ff0075a7 */ /* 0x000e640008001104 */
[----:B-1----:R-:W-:Y:S05]  /*5ee0*/  @!P0 BRA `(.L_x_74) ;  /* 0x00000098004c8947 */ /* 0x002fea0003800000 */
.L_x_210:
        /* <DEDUP_REMOVED lines=9> */
.L_x_212:
        /* <DEDUP_REMOVED lines=8> */
.L_x_76:
[----:B-1----:R1:W2:Y:S02]  /*6000*/  SYNCS.PHASECHK.TRANS64.TRYWAIT P0, [R0+URZ], R3 ;  /* 0x00000003000075a7 */ /* 0x0022a400080011ff */
[----:B--2---:R-:W-:Y:S05]  /*6010*/  @!P0 NANOSLEEP.SYNCS 0x989680 ;  /* 0x009896800000895d */ /* 0x004fea0003900000 */
[----:B------:R-:W2:Y:S02]  /*6020*/  @!P0 SYNCS.PHASECHK.TRANS64 P0, [R0+URZ], R3 ;  /* 0x00000003000085a7 */ /* 0x000ea400080010ff */
[----:B--23--:R-:W-:Y:S05]  /*6030*/  @P0 EXIT ;  /* 0x000000000000094d */ /* 0x00cfea0003800000 */
[----:B------:R-:W-:Y:S05]  /*6040*/  BRA `(.L_x_76) ;  /* 0xfffffffc00ec7947 */ /* 0x000fea000383ffff */
.L_x_58:
[----:B------:R-:W-:-:S06]  /*6050*/  UISETP.GE.AND UP0, UPT, UR24, 0x4, UPT ;  /* 0x000000041800788c */ /* 0x000fcc000bf06270 */
[----:B------:R-:W-:-:S13]  /*6060*/  PLOP3.LUT P0, PT, PT, PT, UP0, 0x80, 0x8 ;  /* 0x000000000008781c */ /* 0x000fda0003f0f008 */
[----:B------:R-:W-:Y:S05]  /*6070*/  @!P0 EXIT ;  /* 0x000000000000894d */ /* 0x000fea0003800000 */
[----:B------:R-:W-:Y:S01]  /*6080*/  BAR.SYNC.DEFER_BLOCKING 0x6, 0xa0 ;  /* 0x0182800000007b1d */ /* 0x000fe20000010000 */
[----:B------:R-:W-:Y:S02]  /*6090*/  HFMA2 R92, -RZ, RZ, 0, 2.384185791015625e-06 ;  /* 0x00000028ff5c7431 */ /* 0x000fe400000001ff */
[C---:B------:R-:W-:Y:S01]  /*60a0*/  IMAD.SHL.U32 R0, R93.reuse, 0x4, RZ ;  /* 0x000000045d007824 */ /* 0x040fe200078e00ff */
[C---:B------:R-:W-:Y:S01]  /*60b0*/  SHF.L.U32 R2, R93.reuse, 0x10, RZ ;  /* 0x000000105d027819 */ /* 0x040fe200000006ff */
[C---:B------:R-:W-:Y:S01]  /*60c0*/  IMAD.SHL.U32 R91, R93.reuse, 0x80, RZ ;  /* 0x000000805d5b7824 */ /* 0x040fe200078e00ff */
[----:B------:R-:W-:Y:S01]  /*60d0*/  R2P PR, R93, 0x18 ;  /* 0x000000185d007804 */ /* 0x000fe20000000000 */
[----:B------:R-:W-:Y:S01]  /*60e0*/  UMOV UR4, 0x400 ;  /* 0x0000040000047882 */ /* 0x000fe20000000000 */
[----:B------:R-:W1:Y:S01]  /*60f0*/  LDCU.64 UR6, c[0x0][0xa88] ;  /* 0x00015100ff0677ac */ /* 0x000e620008000a00 */
[----:B------:R-:W2:Y:S01]  /*6100*/  LDC.64 R76, c[0x0][0xab0] ;  /* 0x0002ac00ff4c7b82 */ /* 0x000ea20000000a00 */
[----:B------:R-:W-:Y:S01]  /*6110*/  LOP3.LUT R2, R2, 0x600000, RZ, 0xc0, !PT ;  /* 0x0060000002027812 */ /* 0x000fe200078ec0ff */
[----:B------:R-:W-:Y:S01]  /*6120*/  IMAD.MOV.U32 R90, RZ, RZ, 0x50 ;  /* 0x00000050ff5a7424 */ /* 0x000fe200078e00ff */
[----:B------:R-:W-:Y:S01]  /*6130*/  ULEA UR4, UR37, UR4, 0x18 ;  /* 0x0000000425047291 */ /* 0x000fe2000f8ec0ff */
[----:B------:R-:W-:Y:S01]  /*6140*/  LOP3.LUT R91, R91, 0x307c, R0, 0xc8, !PT ;  /* 0x0000307c5b5b7812 */ /* 0x000fe200078ec800 */
[----:B------:R-:W3:Y:S01]  /*6150*/  LDCU UR5, c[0x0][0x370] ;  /* 0x00006e00ff0577ac */ /* 0x000ee20008000800 */
[----:B------:R-:W-:-:S02]  /*6160*/  LOP3.LUT R93, R93, 0x60, RZ, 0xc0, !PT ;  /* 0x000000605d5d7812 */ /* 0x000fc400078ec0ff */
[----:B------:R-:W-:Y:S01]  /*6170*/  CS2R R88, SRZ ;  /* 0x0000000000587805 */ /* 0x000fe2000001ff00 */
[----:B------:R-:W4:Y:S01]  /*6180*/  LDC.64 R74, c[0x0][0xaa8] ;  /* 0x0002aa00ff4a7b82 */ /* 0x000f220000000a00 */
[----:B------:R-:W-:Y:S01]  /*6190*/  SEL R92, R92, 0x18, !P3 ;  /* 0x000000185c5c7807 */ /* 0x000fe20005800000 */
[----:B------:R-:W2:Y:S01]  /*61a0*/  LDCU.64 UR58, c[0x0][0x348] ;  /* 0x00006900ff3a77ac */ /* 0x000ea20008000a00 */
[----:B------:R-:W-:Y:S01]  /*61b0*/  SEL R90, R90, 0x30, !P4 ;  /* 0x000000305a5a7807 */ /* 0x000fe20006000000 */
[----:B------:R-:W-:Y:S01]  /*61c0*/  UMOV UR56, 0x1 ;  /* 0x0000000100387882 */ /* 0x000fe20000000000 */
[----:B------:R-:W2:Y:S01]  /*61d0*/  LDCU UR45, c[0x0][0xd0c] ;  /* 0x0001a180ff2d77ac */ /* 0x000ea20008000800 */
[----:B------:R-:W2:Y:S01]  /*61e0*/  LDS R3, [UR4+0x100] ;  /* 0x00010004ff037984 */ /* 0x000ea20008000800 */
[----:B-1----:R-:W-:Y:S02]  /*61f0*/  IMAD.U32 R82, RZ, RZ, UR6 ;  /* 0x00000006ff527e24 */ /* 0x002fe4000f8e00ff */
[----:B------:R-:W-:Y:S01]  /*6200*/  IMAD.U32 R81, RZ, RZ, UR7 ;  /* 0x00000007ff517e24 */ /* 0x000fe2000f8e00ff */
[----:B------:R-:W1:Y:S01]  /*6210*/  LDCU.64 UR6, c[0x0][0xa90] ;  /* 0x00015200ff0677ac */ /* 0x000e620008000a00 */
[----:B---3--:R-:W-:Y:S01]  /*6220*/  IMAD.U32 R85, RZ, RZ, UR5 ;  /* 0x00000005ff557e24 */ /* 0x008fe2000f8e00ff */
[----:B------:R-:W-:Y:S01]  /*6230*/  UIADD3 UR4, UPT, UPT, UR4, 0x200, URZ ;  /* 0x0000020004047890 */ /* 0x000fe2000fffe0ff */
[----:B------:R-:W3:Y:S05]  /*6240*/  LDCU UR41, c[0x0][0xd30] ;  /* 0x0001a600ff2977ac */ /* 0x000eea0008000800 */
[----:B------:R-:W-:Y:S01]  /*6250*/  IMAD.U32 R95, RZ, RZ, UR4 ;  /* 0x00000004ff5f7e24 */ /* 0x000fe2000f8e00ff */
[----:B------:R-:W-:Y:S01]  /*6260*/  IADD3 R91, PT, PT, R91, UR4, RZ ;  /* 0x000000045b5b7c10 */ /* 0x000fe2000fffe0ff */
[----:B------:R-:W2:Y:S01]  /*6270*/  LDCU.64 UR42, c[0x0][0xd28] ;  /* 0x0001a500ff2a77ac */ /* 0x000ea20008000a00 */
[----:B------:R-:W2:Y:S01]  /*6280*/  LDCU.128 UR60, c[0x0][0xd10] ;  /* 0x0001a200ff3c77ac */ /* 0x000ea20008000c00 */
[----:B-1----:R-:W-:Y:S01]  /*6290*/  MOV R84, UR6 ;  /* 0x0000000600547c02 */ /* 0x002fe20008000f00 */
[----:B------:R-:W-:Y:S01]  /*62a0*/  IMAD.U32 R83, RZ, RZ, UR7 ;  /* 0x00000007ff537e24 */ /* 0x000fe2000f8e00ff */
[----:B------:R-:W1:Y:S01]  /*62b0*/  LDCU UR57, c[0x0][0x374] ;  /* 0x00006e80ff3977ac */ /* 0x000e620008000800 */
[----:B------:R-:W-:Y:S01]  /*62c0*/  UMOV UR37, URZ ;  /* 0x000000ff00257c82 */ /* 0x000fe20008000000 */
[----:B------:R-:W-:Y:S01]  /*62d0*/  UMOV UR52, URZ ;  /* 0x000000ff00347c82 */ /* 0x000fe20008000000 */
[----:B------:R-:W-:Y:S01]  /*62e0*/  UMOV UR55, URZ ;  /* 0x000000ff00377c82 */ /* 0x000fe20008000000 */
[----:B------:R-:W-:Y:S01]  /*62f0*/  UMOV UR53, URZ ;  /* 0x000000ff00357c82 */ /* 0x000fe20008000000 */
[----:B--23--:R-:W-:-:S07]  /*6300*/  IMAD.IADD R2, R3, 0x1, R2 ;  /* 0x0000000103027824 */ /* 0x00cfce00078e0202 */
.L_x_167:
[----:B------:R-:W2:Y:S01]  /*6310*/  S2UR UR40, SR_CgaCtaId ;  /* 0x00000000002879c3 */ /* 0x000ea20000008800 */
[----:B------:R-:W-:Y:S01]  /*6320*/  UMOV UR4, 0x400 ;  /* 0x0000040000047882 */ /* 0x000fe20000000000 */
[----:B------:R-:W-:Y:S01]  /*6330*/  SHF.L.U32 R3, R89, 0x1f, RZ ;  /* 0x0000001f59037819 */ /* 0x000fe200000006ff */
[----:B--2---:R-:W-:Y:S06]  /*6340*/  ULEA UR47, UR40, UR4, 0x18 ;  /* 0x00000004282f7291 */ /* 0x004fec000f8ec0ff */
[C---:B------:R-:W-:Y:S02]  /*6350*/  LEA R0, R88.reuse, UR47, 0x3 ;  /* 0x0000002f58007c11 */ /* 0x040fe4000f8e18ff */
[----:B------:R-:W-:Y:S02]  /*6360*/  LEA R5, R88, UR47, 0x4 ;  /* 0x0000002f58057c11 */ /* 0x000fe4000f8e20ff */
[----:B------:R-:W2:Y:S02]  /*6370*/  SYNCS.PHASECHK.TRANS64.TRYWAIT P0, [R0+URZ+0x80], R3 ;  /* 0x00008003000075a7 */ /* 0x000ea400080011ff */
[----:B--23--:R-:W-:Y:S05]  /*6380*/  @!P0 BRA `(.L_x_77) ;  /* 0x0000009400548947 */ /* 0x00cfea0003800000 */
.L_x_213:
[----:B------:R-:W-:Y:S01]  /*6390*/  R2UR UR7, R94 ;  /* 0x000000005e0772ca */ /* 0x000fe200000e0000 */
[----:B------:R-:W3:Y:S01]  /*63a0*/  LDS.128 R4, [R5+0xe0] ;  /* 0x0000e00005047984 */ /* 0x000ee20000000c00 */
[----:B--2---:R-:W-:Y:S01]  /*63b0*/  VIADD R0, R0, 0x90 ;  /* 0x0000009000007836 */ /* 0x004fe20000000000 */
[----:B------:R-:W-:Y:S04]  /*63c0*/  UISETP.GE.AND UP0, UPT, UR44, 0x1, UPT ;  /* 0x000000012c00788c */ /* 0x000fe8000bf06270 */
[----:B------:R-:W-:Y:S01]  /*63d0*/  PRMT R0, RZ, 0x654, R0 ;  /* 0x00000654ff007816 */ /* 0x000fe20000000000 */
[----:B------:R-:W-:Y:S01]  /*63e0*/  @!PT LDS RZ, [RZ] ;  /* 0x00000000fffff984 */ /* 0x000fe20000000800 */
[----:B------:R-:W-:Y:S01]  /*63f0*/  @!PT LDS RZ, [RZ] ;  /* 0x00000000fffff984 */ /* 0x000fe20000000800 */
[----:B------:R-:W-:Y:S01]  /*6400*/  @!PT LDS RZ, [RZ] ;  /* 0x00000000fffff984 */ /* 0x000fe20000000800 */
[----:B------:R-:W-:Y:S01]  /*6410*/  @!PT LDS RZ, [RZ] ;  /* 0x00000000fffff984 */ /* 0x000fe20000000800 */
[----:B------:R2:W-:Y:S06]  /*6420*/  MEMBAR.ALL.CTA ;  /* 0x0000000000007992 */ /* 0x0005ec0000008000 */
[----:B--2---:R-:W2:Y:S02]  /*6430*/  FENCE.VIEW.ASYNC.S ;  /* 0x00000000000073c6 */ /* 0x004ea40000000000 */
[----:B--2---:R2:W-:Y:S01]  /*6440*/  SYNCS.ARRIVE.TRANS64.RED.A1T0 RZ, [R0+URZ], RZ ;  /* 0x000000ff00ff79a7 */ /* 0x0045e200081004ff */
[----:B---3--:R-:W-:Y:S11]  /*6450*/  LOP3.LUT P0, RZ, R6, 0x1, RZ, 0xc0, !PT ;  /* 0x0000000106ff7812 */ /* 0x008ff6000780c0ff */
[----:B------:R-:W-:Y:S02]  /*6460*/  @!UPT UIADD3 URZ, UPT, UPT, URZ, URZ, URZ ;  /* 0x000000fffffff290 */ /* 0x000fe4000fffe0ff */
[----:B------:R-:W-:Y:S01]  /*6470*/  VOTEU.ANY UP1, P0 ;  /* 0x0000000000ff7886 */ /* 0x000fe20000020100 */
[----:B------:R-:W-:Y:S01]  /*6480*/  PLOP3.LUT P0, PT, PT, PT, UP1, 0x80, 0x8 ;  /* 0x000000000008781c */ /* 0x000fe20003f0f018 */
[----:B------:R-:W-:Y:S06]  /*6490*/  UP2UR UR4, UPR, URZ, 0x2 ;  /* 0x00000002ff047883 */ /* 0x000fec0008000000 */
[----:B------:R-:W-:Y:S06]  /*64a0*/  IMAD.U32 R96, RZ, RZ, UR4 ;  /* 0x00000004ff607e24 */ /* 0x000fec000f8e00ff */
[----:B------:R-:W-:Y:S02]  /*64b0*/  @P0 SHF.R.U32.HI R3, RZ, 0x10, R5 ;  /* 0x00000010ff030819 */ /* 0x000fe40000011605 */
[----:B------:R-:W-:Y:S02]  /*64c0*/  @P0 MOV R8, R4 ;  /* 0x0000000400080202 */ /* 0x000fe40000000f00 */
[----:B------:R-:W-:Y:S02]  /*64d0*/  @P0 R2UR UR4, R3 ;  /* 0x00000000030402ca */ /* 0x000fe400000e0000 */
[----:B------:R-:W-:Y:S02]  /*64e0*/  @P0 LOP3.LUT R4, R5, 0xffff, RZ, 0xc0, !PT ;  /* 0x0000ffff05040812 */ /* 0x000fe400078ec0ff */
[----:B------:R-:W-:Y:S02]  /*64f0*/  @P0 R2UR UR6, R8 ;  /* 0x00000000080602ca */ /* 0x000fe400000e0000 */
[----:B------:R-:W-:Y:S07]  /*6500*/  @P0 R2UR UR5, R4 ;  /* 0x00000000040502ca */ /* 0x000fee00000e0000 */
[----:B------:R-:W-:Y:S02]  /*6510*/  @UP1 UMOV UR7, UR4 ;  /* 0x0000000400071c82 */ /* 0x000fe40008000000 */
[----:B------:R-:W-:Y:S02]  /*6520*/  IMAD.U32 R94, RZ, RZ, UR7 ;  /* 0x00000007ff5e7e24 */ /* 0x000fe4000f8e00ff */
[----:B------:R-:W-:Y:S02]  /*6530*/  @UP1 UMOV UR39, UR6 ;  /* 0x0000000600271c82 */ /* 0x000fe40008000000 */
[----:B------:R-:W-:Y:S01]  /*6540*/  @UP1 UMOV UR38, UR5 ;  /* 0x0000000500261c82 */ /* 0x000fe20008000000 */
[----:B--2---:R-:W-:Y:S05]  /*6550*/  BRA.U !UP0, `(.L_x_78) ;  /* 0x0000000108d07547 */ /* 0x004fea000b800000 */
[----:B------:R-:W2:Y:S01]  /*6560*/  LDCU UR14, c[0x0][0xd20] ;  /* 0x0001a400ff0e77ac */ /* 0x000ea20008000800 */
[----:B------:R-:W-:Y:S01]  /*6570*/  R2UR UR10, R85 ;  /* 0x00000000550a72ca */ /* 0x000fe200000e0000 */
[----:B-1----:R-:W-:Y:S02]  /*6580*/  UIMAD.WIDE.U32 UR4, UR57, UR63, URZ ;  /* 0x0000003f390472a5 */ /* 0x002fe4000f8e00ff */
[----:B------:R-:W-:Y:S02]  /*6590*/  UISETP.NE.AND UP0, UPT, UR62, 0x1, UPT ;  /* 0x000000013e00788c */ /* 0x000fe4000bf05270 */
[----:B------:R-:W-:Y:S02]  /*65a0*/  UIMAD.WIDE.U32 UR8, UR38, UR63, URZ ;  /* 0x0000003f260872a5 */ /* 0x000fe4000f8e00ff */
[----:B------:R-:W-:Y:S02]  /*65b0*/  UISETP.NE.AND UP1, UPT, UR45, 0x1, UPT ;  /* 0x000000012d00788c */ /* 0x000fe4000bf25270 */
[----:B------:R-:W-:Y:S04]  /*65c0*/  UIMAD.WIDE.U32 UR12, UR39, UR60, URZ ;  /* 0x0000003c270c72a5 */ /* 0x000fe8000f8e00ff */
[----:B------:R-:W-:Y:S02]  /*65d0*/  UIMAD.WIDE.U32 UR6, UR10, UR60, URZ ;  /* 0x0000003c0a0672a5 */ /* 0x000fe4000f8e00ff */
[----:B------:R-:W-:Y:S01]  /*65e0*/  UISETP.NE.AND UP2, UPT, UR44, 0x1, UPT ;  /* 0x000000012c00788c */ /* 0x000fe2000bf45270 */
[----:B------:R-:W-:Y:S02]  /*65f0*/  UMOV UR4, UR5 ;  /* 0x0000000500047c82 */ /* 0x000fe40008000000 */
[----:B--2---:R-:W-:Y:S03]  /*6600*/  USHF.R.U32.HI UR5, URZ, UR14, UR4 ;  /* 0x0000000eff057299 */ /* 0x004fe60008011604 */
[----:B------:R-:W-:Y:S02]  /*6610*/  UMOV UR4, UR7 ;  /* 0x0000000700047c82 */ /* 0x000fe40008000000 */
[----:B------:R-:W-:Y:S02]  /*6620*/  USHF.R.U32.HI UR7, URZ, UR61, UR4 ;  /* 0x0000003dff077299 */ /* 0x000fe40008011604 */
[----:B------:R-:W-:Y:S02]  /*6630*/  USEL UR4, UR57, UR5, !UP0 ;  /* 0x0000000539047287 */ /* 0x000fe4000c000000 */
[----:B------:R-:W-:Y:S01]  /*6640*/  USEL UR7, UR10, UR7, !UP1 ;  /* 0x000000070a077287 */ /* 0x000fe2000c800000 */
[----:B------:R-:W-:Y:S01]  /*6650*/  UMOV UR5, UR9 ;  /* 0x0000000900057c82 */ /* 0x000fe20008000000 */
[----:B------:R-:W-:Y:S02]  /*6660*/  UIMAD.WIDE.U32 UR8, UR4, UR42, URZ ;  /* 0x0000002a040872a5 */ /* 0x000fe4000f8e00ff */
[----:B------:R-:W-:Y:S03]  /*6670*/  USHF.R.U32.HI UR6, URZ, UR14, UR5 ;  /* 0x0000000eff067299 */ /* 0x000fe60008011605 */
[----:B------:R-:W-:Y:S01]  /*6680*/  UMOV UR5, UR13 ;  /* 0x0000000d00057c82 */ /* 0x000fe20008000000 */
[----:B------:R-:W-:Y:S02]  /*6690*/  UIMAD.WIDE.U32 UR12, UR7, UR42, URZ ;  /* 0x0000002a070c72a5 */ /* 0x000fe4000f8e00ff */
[----:B------:R-:W-:Y:S02]  /*66a0*/  USEL UR6, UR38, UR6, !UP0 ;  /* 0x0000000626067287 */ /* 0x000fe4000c000000 */
[----:B------:R-:W-:Y:S01]  /*66b0*/  USHF.R.U32.HI UR5, URZ, UR61, UR5 ;  /* 0x0000003dff057299 */ /* 0x000fe20008011605 */
[----:B------:R-:W-:Y:S02]  /*66c0*/  UMOV UR8, UR9 ;  /* 0x0000000900087c82 */ /* 0x000fe40008000000 */
[----:B------:R-:W-:Y:S02]  /*66d0*/  @UP2 USHF.R.U32.HI UR4, URZ, UR43, UR8 ;  /* 0x0000002bff042299 */ /* 0x000fe40008011608 */
[----:B------:R-:W-:Y:S02]  /*66e0*/  USEL UR5, UR39, UR5, !UP1 ;  /* 0x0000000527057287 */ /* 0x000fe4000c800000 */
[----:B------:R-:W-:Y:S01]  /*66f0*/  UIMAD UR4, UR44, UR4, URZ ;  /* 0x000000042c0472a4 */ /* 0x000fe2000f8e02ff */
[----:B------:R-:W-:Y:S01]  /*6700*/  UMOV UR8, UR13 ;  /* 0x0000000d00087c82 */ /* 0x000fe20008000000 */
[----:B------:R-:W-:Y:S02]  /*6710*/  UIMAD.WIDE.U32 UR12, UR6, UR42, URZ ;  /* 0x0000002a060c72a5 */ /* 0x000fe4000f8e00ff */
[----:B------:R-:W-:Y:S02]  /*6720*/  @UP2 USHF.R.U32.HI UR7, URZ, UR43, UR8 ;  /* 0x0000002bff072299 */ /* 0x000fe40008011608 */
[----:B------:R-:W-:Y:S02]  /*6730*/  UISETP.GE.AND UP0, UPT, UR6, UR4, UPT ;  /* 0x000000040600728c */ /* 0x000fe4000bf06270 */
[----:B------:R-:W-:Y:S01]  /*6740*/  UIMAD UR8, UR44, UR7, URZ ;  /* 0x000000072c0872a4 */ /* 0x000fe2000f8e02ff */
[----:B------:R-:W-:Y:S03]  /*6750*/  UMOV UR4, UR13 ;  /* 0x0000000d00047c82 */ /* 0x000fe60008000000 */
[----:B------:R-:W-:Y:S02]  /*6760*/  UISETP.GE.OR UP0, UPT, UR5, UR8, UP0 ;  /* 0x000000080500728c */ /* 0x000fe40008706670 */
[----:B------:R-:W-:Y:S02]  /*6770*/  USHF.R.U32.HI UR4, URZ, UR43, UR4 ;  /* 0x0000002bff047299 */ /* 0x000fe40008011604 */
[----:B------:R-:W-:Y:S02]  /*6780*/  UIMAD.WIDE.U32 UR8, UR5, UR42, URZ ;  /* 0x0000002a050872a5 */ /* 0x000fe4000f8e00ff */
[----:B------:R-:W-:Y:S02]  /*6790*/  USEL UR12, UR6, UR4, !UP2 ;  /* 0x00000004060c7287 */ /* 0x000fe4000d000000 */
[----:B------:R-:W-:Y:S02]  /*67a0*/  UIADD3 UR8, UPT, UPT, -UR5, URZ, URZ ;  /* 0x000000ff05087290 */ /* 0x000fe4000fffe1ff */
[----:B------:R-:W-:Y:S01]  /*67b0*/  UIADD3 UR10, UPT, UPT, -UR12, URZ, URZ ;  /* 0x000000ff0c0a7290 */ /* 0x000fe2000fffe1ff */
[----:B------:R-:W-:Y:S01]  /*67c0*/  @!UP0 UMOV UR4, UR9 ;  /* 0x0000000900048c82 */ /* 0x000fe20008000000 */
[----:B------:R-:W-:Y:S02]  /*67d0*/  UIADD3 UR9, UPT, UPT, -UR6, URZ, URZ ;  /* 0x000000ff06097290 */ /* 0x000fe4000fffe1ff */
[----:B------:R-:W-:Y:S02]  /*67e0*/  @!UP0 USHF.R.U32.HI UR4, URZ, UR43, UR4 ;  /* 0x0000002bff048299 */ /* 0x000fe40008011604 */
[----:B------:R-:W-:Y:S02]  /*67f0*/  UIMAD UR10, UR44, UR10, UR6 ;  /* 0x0000000a2c0a72a4 */ /* 0x000fe4000f8e0206 */
[----:B------:R-:W-:Y:S04]  /*6800*/  @!UP0 USEL UR4, UR5, UR4, !UP2 ;  /* 0x0000000405048287 */ /* 0x000fe8000d000000 */
[----:B------:R-:W-:Y:S02]  /*6810*/  @!UP0 UIMAD UR10, UR7, UR10, UR4 ;  /* 0x0000000a070a82a4 */ /* 0x000fe4000f8e0204 */
[----:B------:R-:W-:Y:S02]  /*6820*/  @!UP0 UIADD3 UR12, UPT, UPT, UR12, -UR4, URZ ;  /* 0x800000040c0c8290 */ /* 0x000fe4000fffe0ff */
[----:B------:R-:W-:Y:S02]  /*6830*/  UIMAD UR7, UR45, UR8, UR39 ;  /* 0x000000082d0772a4 */ /* 0x000fe4000f8e0227 */
[----:B------:R-:W-:Y:S02]  /*6840*/  @!UP0 UIMAD UR6, UR12, UR44, UR5 ;  /* 0x0000002c0c0682a4 */ /* 0x000fe4000f8e0205 */
[----:B------:R-:W-:Y:S01]  /*6850*/  UIMAD UR4, UR62, UR9, UR38 ;  /* 0x000000093e0472a4 */ /* 0x000fe2000f8e0226 */
[----:B------:R-:W-:Y:S02]  /*6860*/  @!UP0 UMOV UR5, UR10 ;  /* 0x0000000a00058c82 */ /* 0x000fe40008000000 */
[----:B------:R-:W-:Y:S02]  /*6870*/  UIMAD UR39, UR5, UR45, UR7 ;  /* 0x0000002d052772a4 */ /* 0x000fe4000f8e0207 */
[----:B------:R-:W-:Y:S11]  /*6880*/  UIMAD UR38, UR6, UR62, UR4 ;  /* 0x0000003e062672a4 */ /* 0x000ff6000f8e0204 */
[----:B------:R-:W-:Y:S01]  /*6890*/  @!UPT UIADD3 URZ, UPT, UPT, URZ, URZ, URZ ;  /* 0x000000fffffff290 */ /* 0x000fe2000fffe0ff */
.L_x_78:
[----:B------:R-:W-:Y:S01]  /*68a0*/  UISETP.NE.AND UP0, UPT, UR41, 0x1, UPT ;  /* 0x000000012900788c */ /* 0x000fe2000bf05270 */
[----:B------:R-:W-:Y:S01]  /*68b0*/  R2UR UR16, R95 ;  /* 0x000000005f1072ca */ /* 0x000fe200000e0000 */
[----:B------:R-:W-:Y:S01]  /*68c0*/  USHF.L.U32 UR49, UR11, 0x7, URZ ;  /* 0x000000070b317899 */ /* 0x000fe200080006ff */
[----:B------:R-:W-:Y:S01]  /*68d0*/  IADD3 R88, PT, PT, R88, 0x1, RZ ;  /* 0x0000000158587810 */ /* 0x000fe20007ffe0ff */
[----:B------:R-:W-:Y:S07]  /*68e0*/  USHF.L.U32 UR54, UR25, 0x8, URZ ;  /* 0x0000000819367899 */ /* 0x000fee00080006ff */
[----:B------:R-:W2:Y:S01]  /*68f0*/  @!UP0 LDCU.128 UR12, c[0x0][0xd10] ;  /* 0x0001a200ff0c87ac */ /* 0x000ea20008000c00 */
[----:B------:R-:W3:Y:S01]  /*6900*/  @!UP0 LDCU UR5, c[0x0][0xd0c] ;  /* 0x0001a180ff0587ac */ /* 0x000ee20008000800 */
[----:B------:R-:W1:Y:S01]  /*6910*/  @!UP0 LDCU UR10, c[0x0][0xd20] ;  /* 0x0001a400ff0a87ac */ /* 0x000e620008000800 */
[----:B--2---:R-:W-:Y:S02]  /*6920*/  UIMAD.WIDE.U32 UR8, UR39, UR12, URZ ;  /* 0x0000000c270872a5 */ /* 0x004fe4000f8e00ff */
[----:B------:R-:W-:Y:S02]  /*6930*/  UIMAD.WIDE.U32 UR6, UR38, UR15, URZ ;  /* 0x0000000f260672a5 */ /* 0x000fe4000f8e00ff */
[----:B------:R-:W-:Y:S03]  /*6940*/  @!UP0 UISETP.NE.AND UP1, UPT, UR14, 0x1, UPT ;  /* 0x000000010e00888c */ /* 0x000fe6000bf25270 */
[----:B------:R-:W-:Y:S01]  /*6950*/  @!UP0 UMOV UR4, UR9 ;  /* 0x0000000900048c82 */ /* 0x000fe20008000000 */
[----:B---3--:R-:W-:Y:S02]  /*6960*/  @!UP0 UISETP.NE.AND UP2, UPT, UR5, 0x1, UPT ;  /* 0x000000010500888c */ /* 0x008fe4000bf45270 */
[----:B------:R-:W-:Y:S01]  /*6970*/  @!UP0 USHF.R.U32.HI UR4, URZ, UR13, UR4 ;  /* 0x0000000dff048299 */ /* 0x000fe20008011604 */
[----:B------:R-:W-:Y:S02]  /*6980*/  @!UP0 UMOV UR6, UR7 ;  /* 0x0000000700068c82 */ /* 0x000fe40008000000 */
[----:B-1----:R-:W-:Y:S02]  /*6990*/  @!UP0 USHF.R.U32.HI UR6, URZ, UR10, UR6 ;  /* 0x0000000aff068299 */ /* 0x002fe40008011606 */
[----:B------:R-:W-:Y:S02]  /*69a0*/  @!UP0 USEL UR7, UR39, UR4, !UP2 ;  /* 0x0000000427078287 */ /* 0x000fe4000d000000 */
[----:B------:R-:W-:Y:S04]  /*69b0*/  @!UP0 USEL UR6, UR38, UR6, !UP1 ;  /* 0x0000000626068287 */ /* 0x000fe8000c800000 */
[----:B------:R-:W-:Y:S02]  /*69c0*/  @!UP0 UIADD3 UR4, UPT, UPT, -UR7, UR6, URZ ;  /* 0x0000000607048290 */ /* 0x000fe4000fffe1ff */
[----:B------:R-:W-:Y:S02]  /*69d0*/  @!UP0 UIADD3 UR6, UPT, UPT, UR7, -UR6, URZ ;  /* 0x8000000607068290 */ /* 0x000fe4000fffe0ff */
[----:B------:R-:W-:Y:S02]  /*69e0*/  @!UP0 UIMAD UR39, UR4, UR5, UR39 ;  /* 0x00000005042782a4 */ /* 0x000fe4000f8e0227 */
[----:B------:R-:W-:Y:S02]  /*69f0*/  @!UP0 UIMAD UR38, UR6, UR14, UR38 ;  /* 0x0000000e062682a4 */ /* 0x000fe4000f8e0226 */
[----:B------:R-:W-:Y:S09]  /*6a00*/  ULOP3.LUT UP0, URZ, UR16, 0x1f0, URZ, 0xc0, !UPT ;  /* 0x000001f010ff7892 */ /* 0x000ff2000f80c0ff */
[----:B------:R-:W-:Y:S05]  /*6a10*/  BRA.U !UP0, `(.L_x_79) ;  /* 0x00000001087c7547 */ /* 0x000fea000b800000 */
[----:B------:R-:W1:Y:S01]  /*6a20*/  LDCU.64 UR8, c[0x4][0x80] ;  /* 0x01001000ff0877ac */ /* 0x000e620008000a00 */
[----:B------:R-:W-:Y:S01]  /*6a30*/  MOV R16, 0x0 ;  /* 0x0000000000107802 */ /* 0x000fe20000000f00 */
[----:B------:R-:W-:Y:S02]  /*6a40*/  HFMA2 R12, -RZ, RZ, 0, 5.9604644775390625e-08 ;  /* 0x00000001ff0c7431 */ /* 0x000fe400000001ff */
[----:B------:R-:W-:Y:S01]  /*6a50*/  IMAD.MOV.U32 R8, RZ, RZ, 0x70 ;  /* 0x00000070ff087424 */ /* 0x000fe200078e00ff */
[----:B------:R2:W3:Y:S01]  /*6a60*/  LDC.64 R14, c[0x4][R16] ;  /* 0x01000000100e7b82 */ /* 0x0004e20000000a00 */
[----:B------:R-:W4:Y:S01]  /*6a70*/  LDCU.64 UR6, c[0x4][0x88] ;  /* 0x01001100ff0677ac */ /* 0x000f220008000a00 */
[----:B------:R-:W-:Y:S01]  /*6a80*/  IMAD.MOV.U32 R13, RZ, RZ, RZ ;  /* 0x000000ffff0d7224 */ /* 0x000fe200078e00ff */
[----:B------:R-:W2:Y:S01]  /*6a90*/  LDCU.64 UR4, c[0x4][0x8] ;  /* 0x01000100ff0477ac */ /* 0x000ea20008000a00 */
[----:B-1----:R-:W-:Y:S01]  /*6aa0*/  MOV R5, UR9 ;  /* 0x0000000900057c02 */ /* 0x002fe20008000f00 */
[----:B------:R-:W-:Y:S01]  /*6ab0*/  IMAD.U32 R4, RZ, RZ, UR8 ;  /* 0x00000008ff047e24 */ /* 0x000fe2000f8e00ff */
[----:B----4-:R-:W-:Y:S01]  /*6ac0*/  MOV R7, UR7 ;  /* 0x0000000700077c02 */ /* 0x010fe20008000f00 */
[----:B------:R-:W-:Y:S01]  /*6ad0*/  IMAD.U32 R6, RZ, RZ, UR6 ;  /* 0x00000006ff067e24 */ /* 0x000fe2000f8e00ff */
[----:B--2---:R-:W-:Y:S01]  /*6ae0*/  MOV R11, UR5 ;  /* 0x00000005000b7c02 */ /* 0x004fe20008000f00 */
[----:B------:R-:W-:Y:S02]  /*6af0*/  IMAD.U32 R10, RZ, RZ, UR4 ;  /* 0x00000004ff0a7e24 */ /* 0x000fe4000f8e00ff */
[----:B------:R-:W-:Y:S07]  /*6b00*/  LEPC R20, `(.L_x_80) ;  /* 0x000000001014794e */ /* 0x000fee0000000000 */
[----:B---3-5:R-:W-:Y:S05]  /*6b10*/  CALL.ABS.NOINC R14 ;  /* 0x000000000e007343 */ /* 0x028fea0003c00000 */
.L_x_80:
[----:B------:R-:W1:Y:S01]  /*6b20*/  LDCU.64 UR8, c[0x4][0x80] ;  /* 0x01001000ff0877ac */ /* 0x000e620008000a00 */
[----:B------:R-:W2:Y:S01]  /*6b30*/  LDC.64 R16, c[0x4][R16] ;  /* 0x0100000010107b82 */ /* 0x000ea20000000a00 */
[----:B------:R-:W-:Y:S02]  /*6b40*/  HFMA2 R12, -RZ, RZ, 0, 5.9604644775390625e-08 ;  /* 0x00000001ff0c7431 */ /* 0x000fe400000001ff */
[----:B------:R-:W-:Y:S02]  /*6b50*/  IMAD.MOV.U32 R8, RZ, RZ, 0x70 ;  /* 0x00000070ff087424 */ /* 0x000fe400078e00ff */
[----:B------:R-:W-:Y:S01]  /*6b60*/  IMAD.MOV.U32 R13, RZ, RZ, RZ ;  /* 0x000000ffff0d7224 */ /* 0x000fe200078e00ff */
[----:B------:R-:W3:Y:S01]  /*6b70*/  LDCU.64 UR6, c[0x4][0x88] ;  /* 0x01001100ff0677ac */ /* 0x000ee20008000a00 */
[----:B------:R-:W4:Y:S01]  /*6b80*/  LDCU.64 UR4, c[0x4][0x8] ;  /* 0x01000100ff0477ac */ /* 0x000f220008000a00 */
[----:B-1----:R-:W-:Y:S02]  /*6b90*/  MOV R4, UR8 ;  /* 0x0000000800047c02 */ /* 0x002fe40008000f00 */
[----:B------:R-:W-:Y:S02]  /*6ba0*/  MOV R5, UR9 ;  /* 0x0000000900057c02 */ /* 0x000fe40008000f00 */
[----:B---3--:R-:W-:Y:S01]  /*6bb0*/  MOV R7, UR7 ;  /* 0x0000000700077c02 */ /* 0x008fe20008000f00 */
[----:B------:R-:W-:Y:S01]  /*6bc0*/  IMAD.U32 R6, RZ, RZ, UR6 ;  /* 0x00000006ff067e24 */ /* 0x000fe2000f8e00ff */
[----:B----4-:R-:W-:Y:S01]  /*6bd0*/  MOV R11, UR5 ;  /* 0x00000005000b7c02 */ /* 0x010fe20008000f00 */
[----:B------:R-:W-:Y:S02]  /*6be0*/  IMAD.U32 R10, RZ, RZ, UR4 ;  /* 0x00000004ff0a7e24 */ /* 0x000fe4000f8e00ff */
[----:B------:R-:W-:Y:S07]  /*6bf0*/  LEPC R20, `(.L_x_79) ;  /* 0x000000001014794e */ /* 0x000fee0000000000 */
[----:B--2---:R-:W-:Y:S05]  /*6c00*/  CALL.ABS.NOINC R16 ;  /* 0x0000000010007343 */ /* 0x004fea0003c00000 */
.L_x_79:
[----:B------:R-:W-:Y:S02]  /*6c10*/  R2UR UR8, R86 ;  /* 0x00000000560872ca */ /* 0x000fe400000e0000 */
[----:B------:R-:W-:Y:S02]  /*6c20*/  R2UR UR7, R84 ;  /* 0x00000000540772ca */ /* 0x000fe400000e0000 */
[----:B------:R-:W-:Y:S02]  /*6c30*/  R2UR UR6, R83 ;  /* 0x00000000530672ca */ /* 0x000fe400000e0000 */
[----:B------:R-:W-:Y:S02]  /*6c40*/  R2UR UR5, R82 ;  /* 0x00000000520572ca */ /* 0x000fe400000e0000 */
[----:B------:R-:W-:Y:S02]  /*6c50*/  R2UR UR4, R81 ;  /* 0x00000000510472ca */ /* 0x000fe400000e0000 */
[----:B------:R-:W-:Y:S03]  /*6c60*/  ISETP.NE.U32.AND P4, PT, R76, RZ, PT ;  /* 0x000000ff4c00720c */ /* 0x000fe60003f85070 */
[----:B------:R-:W-:Y:S01]  /*6c70*/  UISETP.NE.AND UP2, UPT, UR8, URZ, UPT ;  /* 0x000000ff0800728c */ /* 0x000fe2000bf45270 */
[----:B------:R-:W-:Y:S01]  /*6c80*/  ISETP.NE.AND.EX P4, PT, R77, RZ, PT, P4 ;  /* 0x000000ff4d00720c */ /* 0x000fe20003f85340 */
[----:B------:R-:W-:Y:S04]  /*6c90*/  UISETP.NE.U32.AND UP0, UPT, UR7, URZ, UPT ;  /* 0x000000ff0700728c */ /* 0x000fe8000bf05070 */
[----:B------:R-:W-:Y:S01]  /*6ca0*/  ISETP.NE.U32.AND P2, PT, RZ, UR5, PT ;  /* 0x00000005ff007c0c */ /* 0x000fe2000bf45070 */
[----:B------:R-:W-:Y:S01]  /*6cb0*/  UISETP.NE.AND.EX UP1, UPT, UR6, URZ, UPT, UP0 ;  /* 0x000000ff0600728c */ /* 0x000fe2000bf25300 */
[----:B------:R-:W-:Y:S01]  /*6cc0*/  PLOP3.LUT P1, PT, PT, PT, UP2, 0x80, 0x8 ;  /* 0x000000000008781c */ /* 0x000fe20003f2f028 */
[----:B------:R-:W-:Y:S01]  /*6cd0*/  UPLOP3.LUT UP0, UPT, UPT, UPT, UPT, 0x40, 0x4 ;  /* 0x000000000004789c */ /* 0x000fe20003f0e870 */
[----:B------:R-:W-:Y:S01]  /*6ce0*/  ISETP.NE.AND.EX P2, PT, RZ, UR4, PT, P2 ;  /* 0x00000004ff007c0c */ /* 0x000fe2000bf45320 */
[----:B------:R-:W-:Y:S06]  /*6cf0*/  @UP2 UPLOP3.LUT UP0, UPT, UPT, UPT, UP1, 0x80, 0x8 ;  /* 0x000000000008289c */ /* 0x000fec0003f0f010 */
[----:B------:R-:W-:Y:S01]  /*6d00*/  PLOP3.LUT P0, PT, PT, PT, UP0, 0x80, 0x8 ;  /* 0x000000000008781c */ /* 0x000fe20003f0f008 */
[----:B------:R-:W-:Y:S01]  /*6d10*/  @!UPT UIADD3 URZ, UPT, UPT, URZ, URZ, URZ ;  /* 0x000000fffffff290 */ /* 0x000fe2000fffe0ff */
[----:B------:R-:W-:Y:S11]  /*6d20*/  BRA.U !UP1, `(.L_x_81) ;  /* 0x0000000109487547 */ /* 0x000ff6000b800000 */
[----:B------:R-:W1:Y:S01]  /*6d30*/  LDCU.64 UR8, c[0x0][0x358] ;  /* 0x00006b00ff0877ac */ /* 0x000e620008000a00 */
[----:B------:R-:W-:Y:S01]  /*6d40*/  R2UR UR5, R82 ;  /* 0x00000000520572ca */ /* 0x000fe200000e0000 */
[----:B------:R-:W-:Y:S01]  /*6d50*/  IMAD.MOV.U32 R79, RZ, RZ, 0x1 ;  /* 0x00000001ff4f7424 */ /* 0x000fe200078e00ff */
[----:B------:R-:W-:Y:S01]  /*6d60*/  R2UR UR4, R81 ;  /* 0x00000000510472ca */ /* 0x000fe200000e0000 */
[----:B------:R-:W-:Y:S01]  /*6d70*/  IMAD.MOV.U32 R0, RZ, RZ, 0x1 ;  /* 0x00000001ff007424 */ /* 0x000fe200078e00ff */
[----:B------:R-:W-:Y:S09]  /*6d80*/  R2UR UR6, R84 ;  /* 0x00000000540672ca */ /* 0x000ff200000e0000 */
[----:B------:R-:W-:Y:S04]  /*6d90*/  UISETP.NE.U32.AND UP0, UPT, UR5, URZ, UPT ;  /* 0x000000ff0500728c */ /* 0x000fe8000bf05070 */
[----:B------:R-:W-:Y:S06]  /*6da0*/  UISETP.NE.AND.EX UP0, UPT, UR4, URZ, UPT, UP0 ;  /* 0x000000ff0400728c */ /* 0x000fec000bf05300 */
[----:B------:R-:W-:Y:S05]  /*6db0*/  PLOP3.LUT P3, PT, PT, PT, UP0, 0x80, 0x8 ;  /* 0x000000000008781c */ /* 0x000fea0003f6f008 */
[----:B------:R-:W2:Y:S01]  /*6dc0*/  @UP0 LDCU.64 UR4, c[0x0][0xa88] ;  /* 0x00015100ff0407ac */ /* 0x000ea20008000a00 */
[----:B------:R-:W-:Y:S07]  /*6dd0*/  @UP0 UIMAD UR6, UR36, UR6, URZ ;  /* 0x00000006240602a4 */ /* 0x000fee000f8e02ff */
[----:B------:R-:W-:Y:S01]  /*6de0*/  @!P3 PRMT R79, R0, 0x7610, R79 ;  /* 0x00007610004fb816 */ /* 0x000fe2000000004f */
[----:B--2---:R-:W-:Y:S06]  /*6df0*/  @UP0 UIMAD.WIDE UR4, UR6, 0x4, UR4 ;  /* 0x00000004060408a5 */ /* 0x004fec000f8e0204 */
[----:B------:R-:W-:Y:S02]  /*6e00*/  IMAD.U32 R4, RZ, RZ, UR4 ;  /* 0x00000004ff047e24 */ /* 0x000fe4000f8e00ff */
[----:B------:R-:W-:Y:S03]  /*6e10*/  IMAD.U32 R5, RZ, RZ, UR5 ;  /* 0x00000005ff057e24 */ /* 0x000fe6000f8e00ff */
[----:B------:R-:W2:Y:S02]  /*6e20*/  @!UP0 LDCU UR4, c[0x0][0xa80] ;  /* 0x00015000ff0487ac */ /* 0x000ea40008000800 */
[----:B-1---5:R1:W5:Y:S02]  /*6e30*/  @P3 LDG.E R41, desc[UR8][R4.64] ;  /* 0x0000000804293981 */ /* 0x022364000c1e1900 */
[----:B-12---:R-:W-:Y:S02]  /*6e40*/  @!P3 IMAD.U32 R41, RZ, RZ, UR4 ;  /* 0x00000004ff29be24 */ /* 0x006fe4000f8e00ff */
.L_x_81:
[----:B------:R-:W-:Y:S05]  /*6e50*/  @!P4 BRA `(.L_x_82) ;  /* 0x000000000024c947 */ /* 0x000fea0003800000 */
[----:B----4-:R-:W-:Y:S01]  /*6e60*/  ISETP.NE.U32.AND P3, PT, R74, RZ, PT ;  /* 0x000000ff4a00720c */ /* 0x010fe20003f65070 */
[----:B------:R-:W1:Y:S03]  /*6e70*/  LDCU.64 UR4, c[0x0][0x358] ;  /* 0x00006b00ff0477ac */ /* 0x000e660008000a00 */
[----:B------:R-:W-:Y:S11]  /*6e80*/  ISETP.NE.AND.EX P3, PT, R75, RZ, PT, P3 ;  /* 0x000000ff4b00720c */ /* 0x000ff60003f65330 */
[----:B------:R-:W-:Y:S02]  /*6e90*/  @!UPT UIADD3 URZ, UPT, UPT, URZ, URZ, URZ ;  /* 0x000000fffffff290 */ /* 0x000fe4000fffe0ff */
[----:B------:R-:W2:Y:S01]  /*6ea0*/  @P3 LDC.64 R4, c[0x0][0xaa8] ;  /* 0x0002aa00ff043b82 */ /* 0x000ea20000000a00 */
[----:B------:R-:W-:Y:S04]  /*6eb0*/  @P3 IMAD R0, R76, UR36, RZ ;  /* 0x000000244c003c24 */ /* 0x000fe8000f8e02ff */
[----:B--2---:R-:W-:Y:S05]  /*6ec0*/  @P3 IMAD.WIDE R4, R0, 0x4, R4 ;  /* 0x0000000400043825 */ /* 0x004fea00078e0204 */
[----:B-1---5:R1:W5:Y:S02]  /*6ed0*/  @P3 LDG.E R36, desc[UR4][R4.64] ;  /* 0x0000000404243981 */ /* 0x022364000c1e1900 */
[----:B-1----:R-:W2:Y:S02]  /*6ee0*/  @!P3 LDC R36, c[0x0][0xaa0] ;  /* 0x0002a800ff24bb82 */ /* 0x002ea40000000800 */
.L_x_82:
[----:B-----5:R-:W-:Y:S01]  /*6ef0*/  FSETP.NEU.AND P3, PT, R41, RZ, PT ;  /* 0x000000ff2900720b */ /* 0x020fe20003f6d000 */
[----:B------:R-:W-:Y:S01]  /*6f00*/  ULOP3.LUT UR4, UR56, 0x1, URZ, 0x3c, !UPT ;  /* 0x0000000138047892 */ /* 0x000fe2000f8e3cff */
[----:B------:R-:W-:Y:S01]  /*6f10*/  SEL R6, RZ, 0xffffffff, P2 ;  /* 0xffffffffff067807 */ /* 0x000fe20001000000 */
[----:B------:R-:W-:Y:S01]  /*6f20*/  IMAD.U32 R104, RZ, RZ, UR52 ;  /* 0x00000034ff687e24 */ /* 0x000fe2000f8e00ff */
[C---:B------:R-:W-:Y:S01]  /*6f30*/  @P1 LOP3.LUT P2, RZ, R79.reuse, 0xff, RZ, 0xc0, !PT ;  /* 0x000000ff4fff1812 */ /* 0x040fe2000784c0ff */
[----:B------:R-:W-:Y:S01]  /*6f40*/  IMAD.SHL.U32 R99, R90, 0x4, RZ ;  /* 0x000000045a637824 */ /* 0x000fe200078e00ff */
[----:B------:R-:W-:Y:S01]  /*6f50*/  @P1 SEL R5, RZ, 0xffffffff, P3 ;  /* 0xffffffffff051807 */ /* 0x000fe20001800000 */
[----:B------:R-:W-:Y:S01]  /*6f60*/  IMAD.U32 R102, RZ, RZ, UR4 ;  /* 0x00000004ff667e24 */ /* 0x000fe2000f8e00ff */
[----:B------:R-:W-:Y:S01]  /*6f70*/  LOP3.LUT P4, R87, R79, 0xff, RZ, 0xc0, !PT ;  /* 0x000000ff4f577812 */ /* 0x000fe2000788c0ff */
[----:B------:R-:W-:Y:S01]  /*6f80*/  IMAD.SHL.U32 R104, R104, 0x4000, RZ ;  /* 0x0000400068687824 */ /* 0x000fe200078e00ff */
[----:B------:R-:W-:Y:S01]  /*6f90*/  @P0 SEL R5, R6, R5, !P2 ;  /* 0x0000000506050207 */ /* 0x000fe20005000000 */
[----:B------:R-:W-:Y:S01]  /*6fa0*/  IMAD.U32 R3, RZ, RZ, UR37 ;  /* 0x00000025ff037e24 */ /* 0x000fe2000f8e00ff */
[----:B------:R-:W-:Y:S01]  /*6fb0*/  PLOP3.LUT P0, PT, PT, PT, UP1, 0x80, 0x8 ;  /* 0x000000000008781c */ /* 0x000fe20003f0f018 */
[----:B------:R-:W-:Y:S01]  /*6fc0*/  IMAD.IADD R107, R91, 0x1, R104 ;  /* 0x000000015b6b7824 */ /* 0x000fe200078e0268 */
[----:B------:R-:W-:Y:S01]  /*6fd0*/  @P1 LOP3.LUT R5, R5, 0x1, RZ, 0xc0, !PT ;  /* 0x0000000105051812 */ /* 0x000fe200078ec0ff */
[----:B------:R-:W-:Y:S01]  /*6fe0*/  IMAD.SHL.U32 R98, R92, 0x4, RZ ;  /* 0x000000045c627824 */ /* 0x000fe200078e00ff */
[----:B------:R-:W-:Y:S01]  /*6ff0*/  BSSY B1, `(.L_x_83) ;  /* 0x000006a000017945 */ /* 0x000fe20003800000 */
[----:B------:R-:W-:Y:S01]  /*7000*/  IMAD.IADD R105, R107, 0x1, R99 ;  /* 0x000000016b697824 */ /* 0x000fe200078e0263 */
[----:B------:R-:W-:Y:S01]  /*7010*/  ISETP.NE.U32.OR P5, PT, R5, 0x1, !P1 ;  /* 0x000000010500780c */ /* 0x000fe20004fa5470 */
[----:B------:R-:W-:Y:S01]  /*7020*/  IMAD.U32 R5, RZ, RZ, UR52 ;  /* 0x00000034ff057e24 */ /* 0x000fe2000f8e00ff */
[----:B------:R-:W-:Y:S01]  /*7030*/  CS2R R70, SRZ ;  /* 0x0000000000467805 */ /* 0x000fe2000001ff00 */
[----:B------:R-:W-:Y:S01]  /*7040*/  IMAD.MOV.U32 R101, RZ, RZ, 0x1 ;  /* 0x00000001ff657424 */ /* 0x000fe200078e00ff */
[----:B------:R-:W-:Y:S01]  /*7050*/  P2R R97, PR, RZ, 0x20 ;  /* 0x00000020ff617803 */ /* 0x000fe20000000000 */
[----:B------:R-:W-:Y:S01]  /*7060*/  IMAD.MOV.U32 R72, RZ, RZ, RZ ;  /* 0x000000ffff487224 */ /* 0x000fe200078e00ff */
[----:B------:R-:W-:Y:S01]  /*7070*/  LEA R4, R5, UR47, 0x3 ;  /* 0x0000002f05047c11 */ /* 0x000fe2000f8e18ff */
[----:B------:R-:W-:Y:S01]  /*7080*/  IMAD.U32 R5, RZ, RZ, UR37 ;  /* 0x00000025ff057e24 */ /* 0x000fe2000f8e00ff */
[----:B------:R-:W-:Y:S02]  /*7090*/  CS2R R68, SRZ ;  /* 0x0000000000447805 */ /* 0x000fe4000001ff00 */
[----:B------:R-:W-:Y:S02]  /*70a0*/  CS2R R66, SRZ ;  /* 0x0000000000427805 */ /* 0x000fe4000001ff00 */
[----:B------:R-:W-:Y:S02]  /*70b0*/  CS2R R64, SRZ ;  /* 0x0000000000407805 */ /* 0x000fe4000001ff00 */
[----:B------:R-:W-:Y:S02]  /*70c0*/  CS2R R62, SRZ ;  /* 0x00000000003e7805 */ /* 0x000fe4000001ff00 */
[----:B------:R-:W-:Y:S02]  /*70d0*/  SHF.L.U32 R0, R5, 0x1f, RZ ;  /* 0x0000001f05007819 */ /* 0x000fe400000006ff */
[----:B------:R-:W-:Y:S02]  /*70e0*/  CS2R R60, SRZ ;  /* 0x00000000003c7805 */ /* 0x000fe4000001ff00 */
[----:B------:R-:W-:Y:S02]  /*70f0*/  @P5 SHF.L.U32 R7, R102, 0x1f, RZ ;  /* 0x0000001f66075819 */ /* 0x000fe400000006ff */
[----:B------:R-:W-:Y:S02]  /*7100*/  CS2R R58, SRZ ;  /* 0x00000000003a7805 */ /* 0x000fe4000001ff00 */
[----:B------:R-:W-:Y:S02]  /*7110*/  SEL R5, RZ, 0xffffffff, P3 ;  /* 0xffffffffff057807 */ /* 0x000fe40001800000 */
[----:B------:R-:W-:Y:S01]  /*7120*/  CS2R R56, SRZ ;  /* 0x0000000000387805 */ /* 0x000fe2000001ff00 */
[----:B------:R-:W1:Y:S01]  /*7130*/  @P5 SYNCS.PHASECHK.TRANS64.TRYWAIT P2, [R4+URZ+0x40], R7 ;  /* 0x00004007040055a7 */ /* 0x000e6200080411ff */
[----:B------:R-:W-:Y:S02]  /*7140*/  CS2R R54, SRZ ;  /* 0x0000000000367805 */ /* 0x000fe4000001ff00 */
[----:B------:R-:W-:Y:S02]  /*7150*/  @P0 SEL R5, R6, R5, !P4 ;  /* 0x0000000506050207 */ /* 0x000fe40006000000 */
[----:B------:R-:W-:Y:S02]  /*7160*/  CS2R R52, SRZ ;  /* 0x0000000000347805 */ /* 0x000fe4000001ff00 */
[----:B------:R-:W-:Y:S02]  /*7170*/  ISETP.NE.AND P0, PT, RZ, UR37, PT ;  /* 0x00000025ff007c0c */ /* 0x000fe4000bf05270 */
[----:B------:R-:W-:Y:S02]  /*7180*/  CS2R R50, SRZ ;  /* 0x0000000000327805 */ /* 0x000fe4000001ff00 */
[----:B------:R-:W-:Y:S02]  /*7190*/  LOP3.LUT R5, R5, 0x1, RZ, 0xc0, !PT ;  /* 0x0000000105057812 */ /* 0x000fe400078ec0ff */
[----:B------:R-:W-:Y:S02]  /*71a0*/  CS2R R48, SRZ ;  /* 0x0000000000307805 */ /* 0x000fe4000001ff00 */
[----:B------:R-:W-:Y:S02]  /*71b0*/  CS2R R46, SRZ ;  /* 0x00000000002e7805 */ /* 0x000fe4000001ff00 */
[----:B------:R-:W-:Y:S02]  /*71c0*/  CS2R R44, SRZ ;  /* 0x00000000002c7805 */ /* 0x000fe4000001ff00 */
[----:B------:R-:W-:Y:S02]  /*71d0*/  ISETP.NE.U32.AND P3, PT, R5, 0x1, PT ;  /* 0x000000010500780c */ /* 0x000fe40003f65070 */
[----:B------:R-:W-:Y:S01]  /*71e0*/  CS2R R42, SRZ ;  /* 0x00000000002a7805 */ /* 0x000fe2000001ff00 */
[----:B------:R-:W-:Y:S01]  /*71f0*/  IMAD.MOV.U32 R40, RZ, RZ, RZ ;  /* 0x000000ffff287224 */ /* 0x000fe200078e00ff */
[----:B------:R-:W-:Y:S01]  /*7200*/  SEL R38, RZ, 0xe0, P0 ;  /* 0x000000e0ff267807 */ /* 0x000fe20000000000 */
[----:B------:R-:W-:Y:S01]  /*7210*/  IMAD.U32 R100, RZ, RZ, UR52 ;  /* 0x00000034ff647e24 */ /* 0x000fe2000f8e00ff */
[----:B------:R-:W-:Y:S01]  /*7220*/  P2R R103, PR, RZ, 0x8 ;  /* 0x00000008ff677803 */ /* 0x000fe20000000000 */
[----:B------:R3:W2:Y:S01]  /*7230*/  SYNCS.PHASECHK.TRANS64.TRYWAIT P1, [UR47+0xa0], R0 ;  /* 0x0000a000ff0075a7 */ /* 0x0006a2000802112f */
[----:B------:R-:W-:Y:S02]  /*7240*/  IMAD R37, R3, 0xe0, R2 ;  /* 0x000000e003257824 */ /* 0x000fe400078e0202 */
[----:B------:R-:W-:Y:S02]  /*7250*/  IMAD.IADD R108, R107, 0x1, R98 ;  /* 0x000000016b6c7824 */ /* 0x000fe400078e0262 */
[----:B------:R-:W-:Y:S01]  /*7260*/  IMAD.IADD R106, R98, 0x1, R105 ;  /* 0x00000001626a7824 */ /* 0x000fe200078e0269 */
[----:B-1----:R-:W-:Y:S01]  /*7270*/  @P5 SEL R101, RZ, 0x1, !P2 ;  /* 0x00000001ff655807 */ /* 0x002fe20005000000 */
[----:B---3--:R-:W-:Y:S06]  /*7280*/  @!P5 BRA `(.L_x_84) ;  /* 0x000000040000d947 */ /* 0x008fec0003800000 */
[----:B------:R-:W-:Y:S01]  /*7290*/  HFMA2 R42, -RZ, RZ, 0, 0 ;  /* 0x00000000ff2a7431 */ /* 0x000fe200000001ff */
[----:B------:R-:W-:Y:S01]  /*72a0*/  ISETP.NE.AND P0, PT, R101, RZ, PT ;  /* 0x000000ff6500720c */ /* 0x000fe20003f05270 */
[----:B------:R-:W-:Y:S01]  /*72b0*/  IMAD.MOV.U32 R40, RZ, RZ, RZ ;  /* 0x000000ffff287224 */ /* 0x000fe200078e00ff */
[----:B------:R-:W-:Y:S11]  /*72c0*/  BSSY B0, `(.L_x_85) ;  /* 0x0000005000007945 */ /* 0x000ff60003800000 */
[----:B------:R-:W-:Y:S05]  /*72d0*/  @P0 BRA `(.L_x_86) ;  /* 0x00000000000c0947 */ /* 0x000fea0003800000 */
[----:B------:R-:W-:Y:S04]  /*72e0*/  SHF.L.U32 R3, R102, 0x1f, RZ ;  /* 0x0000001f66037819 */ /* 0x000fe800000006ff */
[----:B------:R-:W1:Y:S02]  /*72f0*/  SYNCS.PHASECHK.TRANS64.TRYWAIT P0, [R4+URZ+0x40], R3 ;  /* 0x00004003040075a7 */ /* 0x000e6400080011ff */
[----:B-1----:R-:W-:Y:S05]  /*7300*/  @!P0 BRA `(.L_x_87) ;  /* 0x0000008400888947 */ /* 0x002fea0003800000 */
.L_x_86:
[----:B------:R-:W-:Y:S05]  /*7310*/  BSYNC B0 ;  /* 0x0000000000007941 */ /* 0x000fea0003800000 */
.L_x_85:
[----:B------:R-:W-:Y:S01]  /*7320*/  ISETP.NE.AND P0, PT, R103, RZ, PT ;  /* 0x000000ff6700720c */ /* 0x000fe20003f05270 */
[----:B------:R-:W-:Y:S01]  /*7330*/  IMAD.MOV.U32 R43, RZ, RZ, RZ ;  /* 0x000000ffff2b7224 */ /* 0x000fe200078e00ff */
[----:B------:R-:W-:Y:S02]  /*7340*/  CS2R R44, SRZ ;  /* 0x00000000002c7805 */ /* 0x000fe4000001ff00 */
        /* <DEDUP_REMOVED lines=9> */
[----:B------:R-:W-:Y:S01]  /*73e0*/  CS2R R64, SRZ ;  /* 0x0000000000407805 */ /* 0x000fe2000001ff00 */
[----:B------:R3:W1:Y:S01]  /*73f0*/  @P0 LDS R40, [R107] ;  /* 0x000000006b280984 */ /* 0x0006620000000800 */
[----:B------:R-:W-:Y:S02]  /*7400*/  CS2R R66, SRZ ;  /* 0x0000000000427805 */ /* 0x000fe4000001ff00 */
[----:B------:R-:W-:Y:S02]  /*7410*/  CS2R R68, SRZ ;  /* 0x0000000000447805 */ /* 0x000fe4000001ff00 */
[----:B------:R-:W-:Y:S01]  /*7420*/  CS2R R70, SRZ ;  /* 0x0000000000467805 */ /* 0x000fe2000001ff00 */
[----:B------:R3:W1:Y:S01]  /*7430*/  @P0 LDS R42, [R108] ;  /* 0x000000006c2a0984 */ /* 0x0006620000000800 */
[----:B------:R-:W-:Y:S01]  /*7440*/  IMAD.MOV.U32 R72, RZ, RZ, RZ ;  /* 0x000000ffff487224 */ /* 0x000fe200078e00ff */
[----:B------:R-:W-:Y:S02]  /*7450*/  UIADD3 UR4, UPT, UPT, UR52, 0x1, URZ ;  /* 0x0000000134047890 */ /* 0x000fe4000fffe0ff */
[----:B------:R3:W1:Y:S02]  /*7460*/  @P0 LDS R43, [R105] ;  /* 0x00000000692b0984 */ /* 0x0006640000000800 */
[----:B------:R-:W-:Y:S02]  /*7470*/  UISETP.NE.AND UP0, UPT, UR4, 0x3, UPT ;  /* 0x000000030400788c */ /* 0x000fe4000bf05270 */
[----:B------:R3:W1:Y:S02]  /*7480*/  @P0 LDS R44, [R106] ;  /* 0x000000006a2c0984 */ /* 0x0006640000000800 */
[----:B------:R-:W-:Y:S02]  /*7490*/  USEL UR5, URZ, 0x1, UP0 ;  /* 0x00000001ff057887 */ /* 0x000fe40008000000 */
[----:B------:R3:W1:Y:S01]  /*74a0*/  @P0 LDS R45, [R107+0x200] ;  /* 0x000200006b2d0984 */ /* 0x0006620000000800 */
[----:B------:R-:W-:Y:S03]  /*74b0*/  USEL UR4, UR4, URZ, UP0 ;  /* 0x000000ff04047287 */ /* 0x000fe60008000000 */
[----:B------:R3:W1:Y:S01]  /*74c0*/  @P0 LDS R46, [R108+0x200] ;  /* 0x000200006c2e0984 */ /* 0x0006620000000800 */
[----:B------:R-:W-:Y:S02]  /*74d0*/  LOP3.LUT R102, R102, UR5, RZ, 0x3c, !PT ;  /* 0x0000000566667c12 */ /* 0x000fe4000f8e3cff */
[----:B------:R-:W-:Y:S01]  /*74e0*/  IMAD.U32 R100, RZ, RZ, UR4 ;  /* 0x00000004ff647e24 */ /* 0x000fe2000f8e00ff */
[----:B------:R3:W1:Y:S04]  /*74f0*/  @P0 LDS R47, [R105+0x200] ;  /* 0x00020000692f0984 */ /* 0x0006680000000800 */
        /* <DEDUP_REMOVED lines=24> */
[----:B------:R3:W1:Y:S02]  /*7680*/  @P0 LDS R72, [R106+0xe00] ;  /* 0x000e00006a480984 */ /* 0x0006640000000800 */
.L_x_84:
[----:B------:R-:W-:Y:S05]  /*7690*/  BSYNC B1 ;  /* 0x0000000000017941 */ /* 0x000fea0003800000 */
.L_x_83:
[----:B------:R-:W-:Y:S05]  /*76a0*/  IMAD.IADD R39, R37, 0x1, R38 ;  /* 0x0000000125277824 */ /* 0x000fea00078e0226 */
[----:B-1----:R-:W-:Y:S04]  /*76b0*/  SHF.R.U32.HI R3, RZ, 0x15, R39 ;  /* 0x00000015ff037819 */ /* 0x002fe80000011627 */
[----:B------:R-:W-:Y:S01]  /*76c0*/  LOP3.LUT P0, RZ, R3, 0x3, R80, 0x48, !PT ;  /* 0x0000000303ff7812 */ /* 0x000fe20007804850 */
[----:B------:R-:W-:Y:S01]  /*76d0*/  @!UPT UIADD3 URZ, UPT, UPT, URZ, URZ, URZ ;  /* 0x000000fffffff290 */ /* 0x000fe2000fffe0ff */
[----:B--2---:R-:W-:Y:S11]  /*76e0*/  @P1 BRA `(.L_x_88) ;  /* 0x0000000000081947 */ /* 0x004ff60003800000 */
[----:B------:R-:W1:Y:S02]  /*76f0*/  SYNCS.PHASECHK.TRANS64.TRYWAIT P1, [UR47+0xa0], R0 ;  /* 0x0000a000ff0075a7 */ /* 0x000e64000802112f */
[----:B-1----:R-:W-:Y:S05]  /*7700*/  @!P1 BRA `(.L_x_89) ;  /* 0x00000080009c9947 */ /* 0x002fea0003800000 */
.L_x_88:
[----:B------:R-:W-:Y:S05]  /*7710*/  @!P0 BRA `(.L_x_90) ;  /* 0x0000000000408947 */ /* 0x000fea0003800000 */
[----:B------:R-:W2:Y:S01]  /*7720*/  LDCU.64 UR8, c[0x4][0x70] ;  /* 0x01000e00ff0877ac */ /* 0x000ea20008000a00 */
[----:B------:R-:W-:Y:S01]  /*7730*/  MOV R15, 0x0 ;  /* 0x00000000000f7802 */ /* 0x000fe20000000f00 */
[----:B------:R-:W-:Y:S02]  /*7740*/  HFMA2 R12, -RZ, RZ, 0, 5.9604644775390625e-08 ;  /* 0x00000001ff0c7431 */ /* 0x000fe400000001ff */
[----:B------:R-:W-:Y:S02]  /*7750*/  IMAD.MOV.U32 R8, RZ, RZ, 0x192 ;  /* 0x00000192ff087424 */ /* 0x000fe400078e00ff */
[----:B------:R-:W-:Y:S01]  /*7760*/  IMAD.MOV.U32 R13, RZ, RZ, RZ ;  /* 0x000000ffff0d7224 */ /* 0x000fe200078e00ff */
[----:B------:R-:W5:Y:S01]  /*7770*/  LDCU.64 UR6, c[0x4][0x78] ;  /* 0x01000f00ff0677ac */ /* 0x000f620008000a00 */
[----:B------:R-:W1:Y:S01]  /*7780*/  LDC.64 R14, c[0x4][R15] ;  /* 0x010000000f0e7b82 */ /* 0x000e620000000a00 */
[----:B------:R-:W3:Y:S01]  /*7790*/  LDCU.64 UR4, c[0x4][0x10] ;  /* 0x01000200ff0477ac */ /* 0x000ee20008000a00 */
[----:B--2---:R-:W-:Y:S01]  /*77a0*/  MOV R5, UR9 ;  /* 0x0000000900057c02 */ /* 0x004fe20008000f00 */
[----:B------:R-:W-:Y:S01]  /*77b0*/  IMAD.U32 R4, RZ, RZ, UR8 ;  /* 0x00000008ff047e24 */ /* 0x000fe2000f8e00ff */
[----:B-----5:R-:W-:Y:S01]  /*77c0*/  MOV R7, UR7 ;  /* 0x0000000700077c02 */ /* 0x020fe20008000f00 */
[----:B------:R-:W-:Y:S01]  /*77d0*/  IMAD.U32 R6, RZ, RZ, UR6 ;  /* 0x00000006ff067e24 */ /* 0x000fe2000f8e00ff */
[----:B---3--:R-:W-:Y:S01]  /*77e0*/  MOV R11, UR5 ;  /* 0x00000005000b7c02 */ /* 0x008fe20008000f00 */
[----:B------:R-:W-:Y:S02]  /*77f0*/  IMAD.U32 R10, RZ, RZ, UR4 ;  /* 0x00000004ff0a7e24 */ /* 0x000fe4000f8e00ff */
[----:B------:R-:W-:Y:S07]  /*7800*/  LEPC R20, `(.L_x_90) ;  /* 0x000000001014794e */ /* 0x000fee0000000000 */
[----:B-1--4-:R-:W-:Y:S05]  /*7810*/  CALL.ABS.NOINC R14 ;  /* 0x000000000e007343 */ /* 0x012fea0003c00000 */
.L_x_90:
[----:B------:R-:W-:Y:S05]  /*7820*/  WARPSYNC.ALL ;  /* 0x0000000000007948 */ /* 0x000fea0003800000 */
[----:B------:R-:W-:Y:S01]  /*7830*/  R2UR UR4, R39 ;  /* 0x00000000270472ca */ /* 0x000fe200000e0000 */
[----:B------:R-:W-:Y:S01]  /*7840*/  BSSY.RECONVERGENT B0, `(.L_x_91) ;  /* 0x0000088000007945 */ /* 0x000fe20003800200 */
[----:B------:R-:W-:Y:S11]  /*7850*/  ISETP.NE.AND P0, PT, R93, RZ, PT ;  /* 0x000000ff5d00720c */ /* 0x000ff60003f05270 */
[----:B------:R-:W2:Y:S01]  /*7860*/  LDTM.x32 R4, tmem[UR4] ;  /* 0x00000004000479ee */ /* 0x000ea200082c0000 */
[----:B------:R-:W-:Y:S01]  /*7870*/  UIADD3 UR4, UPT, UPT, UR47, 0xa8, URZ ;  /* 0x000000a82f047890 */ /* 0x000fe2000fffe0ff */
[----:B------:R-:W-:Y:S03]  /*7880*/  NOP ;  /* 0x0000000000007918 */ /* 0x000fe60000000000 */
[----:B------:R-:W-:Y:S09]  /*7890*/  UPRMT UR4, UR40, 0x654, UR4 ;  /* 0x0000065428047896 */ /* 0x000ff20008000004 */
[----:B--2---:R-:W-:Y:S01]  /*78a0*/  SYNCS.ARRIVE.TRANS64.RED.A1T0 RZ, [UR4], RZ ;  /* 0x000000ffffff79a7 */ /* 0x004fe20008100404 */
[C---:B------:R-:W-:Y:S01]  /*78b0*/  FMUL R4, R36.reuse, R4 ;  /* 0x0000000424047220 */ /* 0x040fe20000400000 */
[C---:B------:R-:W-:Y:S01]  /*78c0*/  FMUL R5, R36.reuse, R5 ;  /* 0x0000000524057220 */ /* 0x040fe20000400000 */
[C---:B------:R-:W-:Y:S01]  /*78d0*/  FMUL R6, R36.reuse, R6 ;  /* 0x0000000624067220 */ /* 0x040fe20000400000 */
[C---:B------:R-:W-:Y:S01]  /*78e0*/  FMUL R7, R36.reuse, R7 ;  /* 0x0000000724077220 */ /* 0x040fe20000400000 */
[C---:B------:R-:W-:Y:S01]  /*78f0*/  FFMA R4, R41.reuse, R40, R4 ;  /* 0x0000002829047223 */ /* 0x040fe20000000004 */
[C---:B------:R-:W-:Y:S01]  /*7900*/  FFMA R5, R41.reuse, R42, R5 ;  /* 0x0000002a29057223 */ /* 0x040fe20000000005 */
[C---:B------:R-:W-:Y:S01]  /*7910*/  FFMA R6, R41.reuse, R43, R6 ;  /* 0x0000002b29067223 */ /* 0x040fe20000000006 */
[C---:B------:R-:W-:Y:S01]  /*7920*/  FFMA R7, R41.reuse, R44, R7 ;  /* 0x0000002c29077223 */ /* 0x040fe20000000007 */
[C---:B------:R-:W-:Y:S01]  /*7930*/  FMUL R8, R36.reuse, R8 ;  /* 0x0000000824087220 */ /* 0x040fe20000400000 */
[----:B------:R2:W-:Y:S01]  /*7940*/  STS [R107], R4 ;  /* 0x000000046b007388 */ /* 0x0005e20000000800 */
[C---:B------:R-:W-:Y:S01]  /*7950*/  FMUL R9, R36.reuse, R9 ;  /* 0x0000000924097220 */ /* 0x040fe20000400000 */
[C---:B------:R-:W-:Y:S01]  /*7960*/  FMUL R10, R36.reuse, R10 ;  /* 0x0000000a240a7220 */ /* 0x040fe20000400000 */
[C---:B------:R-:W-:Y:S01]  /*7970*/  FFMA R8, R41.reuse, R45, R8 ;  /* 0x0000002d29087223 */ /* 0x040fe20000000008 */
[----:B------:R2:W-:Y:S01]  /*7980*/  STS [R108], R5 ;  /* 0x000000056c007388 */ /* 0x0005e20000000800 */
        /* <DEDUP_REMOVED lines=11> */
[----:B------:R2:W-:Y:S01]  /*7a40*/  STS [R107+0x200], R8 ;  /* 0x000200086b007388 */ /* 0x0005e20000000800 */
[C---:B------:R-:W-:Y:S01]  /*7a50*/  FMUL R15, R36.reuse, R15 ;  /* 0x0000000f240f7220 */ /* 0x040fe20000400000 */
[C---:B------:R-:W-:Y:S01]  /*7a60*/  FMUL R16, R36.reuse, R16 ;  /* 0x0000001024107220 */ /* 0x040fe20000400000 */
[C---:B------:R-:W-:Y:S01]  /*7a70*/  FFMA R14, R41.reuse, R51, R14 ;  /* 0x00000033290e7223 */ /* 0x040fe2000000000e */
[----:B------:R2:W-:Y:S01]  /*7a80*/  STS [R108+0x200], R9 ;  /* 0x000200096c007388 */ /* 0x0005e20000000800 */
        /* <DEDUP_REMOVED lines=50> */
[----:B------:R-:W-:Y:S01]  /*7db0*/  FMUL R35, R36, R35 ;  /* 0x0000002324237220 */ /* 0x000fe20000400000 */
[----:B------:R2:W-:Y:S03]  /*7dc0*/  STS [R105+0x800], R22 ;  /* 0x0008001669007388 */ /* 0x0005e60000000800 */
[----:B------:R-:W-:Y:S01]  /*7dd0*/  FFMA R35, R41, R72, R35 ;  /* 0x0000004829237223 */ /* 0x000fe20000000023 */
[----:B------:R2:W-:Y:S04]  /*7de0*/  STS [R106+0x800], R23 ;  /* 0x000800176a007388 */ /* 0x0005e80000000800 */
        /* <DEDUP_REMOVED lines=11> */
[----:B------:R2:W-:Y:S01]  /*7ea0*/  STS [R106+0xe00], R35 ;  /* 0x000e00236a007388 */ /* 0x0005e20000000800 */
[----:B------:R-:W-:Y:S01]  /*7eb0*/  @!PT LDS RZ, [RZ] ;  /* 0x00000000fffff984 */ /* 0x000fe20000000800 */
[----:B------:R-:W-:Y:S01]  /*7ec0*/  @!PT LDS RZ, [RZ] ;  /* 0x00000000fffff984 */ /* 0x000fe20000000800 */
[----:B------:R-:W-:Y:S01]  /*7ed0*/  @!PT LDS RZ, [RZ] ;  /* 0x00000000fffff984 */ /* 0x000fe20000000800 */
[----:B------:R-:W-:Y:S01]  /*7ee0*/  @!PT LDS RZ, [RZ] ;  /* 0x00000000fffff984 */ /* 0x000fe20000000800 */
[----:B------:R5:W-:Y:S06]  /*7ef0*/  MEMBAR.ALL.CTA ;  /* 0x0000000000007992 */ /* 0x000bec0000008000 */
[----:B-----5:R-:W5:Y:S02]  /*7f00*/  FENCE.VIEW.ASYNC.S ;  /* 0x00000000000073c6 */ /* 0x020f640000000000 */
[----:B-----5:R-:W-:Y:S06]  /*7f10*/  BAR.SYNC.DEFER_BLOCKING 0x1, 0x80 ;  /* 0x0042000000007b1d */ /* 0x020fec0000010000 */
[----:B------:R-:W-:Y:S05]  /*7f20*/  @P0 BRA `(.L_x_92) ;  /* 0x0000000000640947 */ /* 0x000fea0003800000 */
[----:B------:R-:W-:Y:S01]  /*7f30*/  R2UR UR6, R104 ;  /* 0x00000000680672ca */ /* 0x000fe200000e0000 */
[----:B------:R-:W-:Y:S01]  /*7f40*/  UIADD3 UR4, UP0, UPT, UR58, 0x880, URZ ;  /* 0x000008803a047890 */ /* 0x000fe2000ff1e0ff */
[----:B------:R-:W-:Y:S01]  /*7f50*/  R2UR UR7, R38 ;  /* 0x00000000260772ca */ /* 0x000fe200000e0000 */
[----:B------:R-:W-:Y:S01]  /*7f60*/  UMOV UR51, UR36 ;  /* 0x0000002400337c82 */ /* 0x000fe20008000000 */
[----:B------:R-:W-:Y:S02]  /*7f70*/  UIADD3 UR17, UPT, UPT, UR49, 0x20, URZ ;  /* 0x0000002031117890 */ /* 0x000fe4000fffe0ff */
[----:B------:R-:W-:Y:S01]  /*7f80*/  UIADD3.X UR5, UPT, UPT, URZ, UR59, URZ, UP0, !UPT ;  /* 0x0000003bff057290 */ /* 0x000fe200087fe4ff */
[----:B------:R-:W-:Y:S01]  /*7f90*/  UMOV UR19, UR36 ;  /* 0x0000002400137c82 */ /* 0x000fe20008000000 */
[----:B------:R-:W-:Y:S01]  /*7fa0*/  UIADD3 UR13, UPT, UPT, UR49, 0x40, URZ ;  /* 0x00000040310d7890 */ /* 0x000fe2000fffe0ff */
[----:B------:R-:W-:Y:S01]  /*7fb0*/  UMOV UR15, UR36 ;  /* 0x00000024000f7c82 */ /* 0x000fe20008000000 */
[----:B------:R-:W-:Y:S03]  /*7fc0*/  UIADD3 UR9, UPT, UPT, UR49, 0x60, URZ ;  /* 0x0000006031097890 */ /* 0x000fe6000fffe0ff */
[----:B------:R-:W-:Y:S02]  /*7fd0*/  UIADD3 UR6, UPT, UPT, UR47, UR6, URZ ;  /* 0x000000062f067290 */ /* 0x000fe4000fffe0ff */
[----:B------:R-:W-:Y:S02]  /*7fe0*/  UIADD3 UR50, UPT, UPT, UR54, UR7, URZ ;  /* 0x0000000736327290 */ /* 0x000fe4000fffe0ff */
[----:B------:R-:W-:Y:S02]  /*7ff0*/  UIADD3 UR48, UPT, UPT, UR6, 0x200, URZ ;  /* 0x0000020006307890 */ /* 0x000fe4000fffe0ff */
[----:B------:R-:W-:Y:S02]  /*8000*/  UIADD3 UR16, UPT, UPT, UR6, 0x1200, URZ ;  /* 0x0000120006107890 */ /* 0x000fe4000fffe0ff */
[----:B------:R-:W-:Y:S01]  /*8010*/  UIADD3 UR12, UPT, UPT, UR6, 0x2200, URZ ;  /* 0x00002200060c7890 */ /* 0x000fe2000fffe0ff */
[----:B------:R-:W-:Y:S01]  /*8020*/  UMOV UR18, UR50 ;  /* 0x0000003200127c82 */ /* 0x000fe20008000000 */
[----:B------:R-:W-:Y:S01]  /*8030*/  UMOV UR14, UR50 ;  /* 0x00000032000e7c82 */ /* 0x000fe20008000000 */
[----:B------:R-:W-:Y:S02]  /*8040*/  UIADD3 UR8, UPT, UPT, UR6, 0x3200, URZ ;  /* 0x0000320006087890 */ /* 0x000fe4000fffe0ff */
[----:B------:R1:W-:Y:S01]  /*8050*/  UTMASTG.3D [UR48], [UR4] ;  /* 0x00000030040073b5 */ /* 0x0003e20008010000 */
[----:B------:R-:W-:Y:S01]  /*8060*/  UMOV UR11, UR36 ;  /* 0x00000024000b7c82 */ /* 0x000fe20008000000 */
[----:B------:R-:W-:Y:S01]  /*8070*/  UMOV UR10, UR50 ;  /* 0x00000032000a7c82 */ /* 0x000fe20008000000 */
[----:B------:R1:W-:Y:S01]  /*8080*/  UTMASTG.3D [UR16], [UR4] ;  /* 0x00000010040073b5 */ /* 0x0003e20008010000 */
[----:B------:R1:W-:Y:S03]  /*8090*/  UTMASTG.3D [UR12], [UR4] ;  /* 0x0000000c040073b5 */ /* 0x0003e60008010000 */
[----:B------:R1:W-:Y:S02]  /*80a0*/  UTMASTG.3D [UR8], [UR4] ;  /* 0x00000008040073b5 */ /* 0x0003e40008010000 */
[----:B-1----:R0:W-:Y:S02]  /*80b0*/  UTMACMDFLUSH ;  /* 0x00000000000079b7 */ /* 0x0021e40000000000 */
.L_x_92:
[----:B------:R-:W-:Y:S05]  /*80c0*/  BSYNC.RECONVERGENT B0 ;  /* 0x0000000000007941 */ /* 0x000fea0003800200 */
.L_x_91:
[----:B------:R-:W-:Y:S01]  /*80d0*/  UIADD3 UR48, UPT, UPT, UR52, 0x1, URZ ;  /* 0x0000000134307890 */ /* 0x000fe2000fffe0ff */
[----:B------:R-:W-:Y:S03]  /*80e0*/  BSSY.RECONVERGENT B0, `(.L_x_93) ;  /* 0x0000005000007945 */ /* 0x000fe60003800200 */
[----:B------:R-:W-:Y:S04]  /*80f0*/  UISETP.NE.AND UP0, UPT, UR48, 0x3, UPT ;  /* 0x000000033000788c */ /* 0x000fe8000bf05270 */
[----:B------:R-:W-:Y:S01]  /*8100*/  USEL UR46, UR48, URZ, UP0 ;  /* 0x000000ff302e7287 */ /* 0x000fe20008000000 */
[----:B------:R-:W-:Y:S11]  /*8110*/  @P0 BRA `(.L_x_94) ;  /* 0x0000000000040947 */ /* 0x000ff60003800000 */
[----:B------:R-:W-:Y:S04]  /*8120*/  DEPBAR.LE SB0, 0x1 ;  /* 0x000080400000791a */ /* 0x000fe80000000000 */
.L_x_94:
[----:B------:R-:W-:Y:S05]  /*8130*/  BSYNC.RECONVERGENT B0 ;  /* 0x0000000000007941 */ /* 0x000fea0003800200 */
.L_x_93:
[----:B------:R-:W-:Y:S01]  /*8140*/  BAR.SYNC.DEFER_BLOCKING 0x1, 0x80 ;  /* 0x0042000000007b1d */ /* 0x000fe20000010000 */
[----:B------:R-:W-:Y:S01]  /*8150*/  ISETP.NE.AND P1, PT, R97, RZ, PT ;  /* 0x000000ff6100720c */ /* 0x000fe20003f25270 */
[----:B------:R-:W-:Y:S01]  /*8160*/  UISETP.NE.AND UP0, UPT, UR55, URZ, UPT ;  /* 0x000000ff3700728c */ /* 0x000fe2000bf05270 */
[----:B--2---:R-:W-:Y:S11]  /*8170*/  LEA R5, R100, UR47, 0x3 ;  /* 0x0000002f64057c11 */ /* 0x004ff6000f8e18ff */
[----:B------:R-:W-:Y:S01]  /*8180*/  @P1 SHF.L.U32 R4, R102, 0x1f, RZ ;  /* 0x0000001f66041819 */ /* 0x000fe200000006ff */
[----:B------:R-:W-:Y:S06]  /*8190*/  BRA.U !UP0, `(.L_x_95) ;  /* 0x0000000108247547 */ /* 0x000fec000b800000 */
[----:B-1----:R-:W1:Y:S01]  /*81a0*/  S2R R0, SR_CgaCtaId ;  /* 0x0000000000007919 */ /* 0x002e620000008800 */
[----:B------:R-:W-:Y:S01]  /*81b0*/  IMAD.U32 R3, RZ, RZ, UR53 ;  /* 0x00000035ff037e24 */ /* 0x000fe2000f8e00ff */
[----:B------:R-:W-:Y:S04]  /*81c0*/  UIADD3 UR4, UPT, UPT, UR53, 0x1, URZ ;  /* 0x0000000135047890 */ /* 0x000fe8000fffe0ff */
[----:B------:R-:W-:Y:S01]  /*81d0*/  @P1 LEA R3, R3, UR47, 0x3 ;  /* 0x0000002f03031c11 */ /* 0x000fe2000f8e18ff */
[----:B------:R-:W-:Y:S04]  /*81e0*/  UISETP.NE.AND UP0, UPT, UR4, 0x3, UPT ;  /* 0x000000030400788c */ /* 0x000fe8000bf05270 */
[----:B------:R-:W-:Y:S01]  /*81f0*/  @P1 VIADD R3, R3, 0x58 ;  /* 0x0000005803031836 */ /* 0x000fe20000000000 */
[----:B------:R-:W-:Y:S04]  /*8200*/  USEL UR53, UR4, URZ, UP0 ;  /* 0x000000ff04357287 */ /* 0x000fe80008000000 */
[----:B-1----:R-:W-:Y:S04]  /*8210*/  @P1 PRMT R0, R0, 0x654, R3 ;  /* 0x0000065400001816 */ /* 0x002fe80000000003 */
[----:B------:R2:W-:Y:S04]  /*8220*/  @P1 SYNCS.ARRIVE.TRANS64.RED.A1T0 RZ, [R0+URZ], RZ ;  /* 0x000000ff00ff19a7 */ /* 0x0005e800081004ff */
.L_x_95:
[----:B------:R-:W5:Y:S01]  /*8230*/  @P1 SYNCS.PHASECHK.TRANS64.TRYWAIT P0, [R5+URZ+0x40], R4 ;  /* 0x00004004050015a7 */ /* 0x000f6200080011ff */
[----:B------:R-:W-:Y:S01]  /*8240*/  UISETP.NE.AND UP0, UPT, UR37, URZ, UPT ;  /* 0x000000ff2500728c */ /* 0x000fe2000bf05270 */
[----:B------:R-:W-:Y:S01]  /*8250*/  BSSY B1, `(.L_x_96) ;  /* 0x0000038000017945 */ /* 0x000fe20003800000 */
[----:B------:R-:W-:Y:S02]  /*8260*/  UMOV UR4, 0xc0 ;  /* 0x000000c000047882 */ /* 0x000fe40000000000 */
[----:B------:R-:W-:Y:S01]  /*8270*/  USEL UR40, UR4, 0x20, !UP0 ;  /* 0x0000002004287887 */ /* 0x000fe2000c000000 */
[----:B-----5:R-:W-:Y:S01]  /*8280*/  @P1 SEL R101, RZ, 0x1, !P0 ;  /* 0x00000001ff651807 */ /* 0x020fe20004000000 */
[----:B------:R-:W-:Y:S10]  /*8290*/  @!P1 BRA `(.L_x_97) ;  /* 0x0000000000cc9947 */ /* 0x000ff40003800000 */
[----:B------:R-:W-:Y:S01]  /*82a0*/  ISETP.NE.AND P1, PT, R103, RZ, PT ;  /* 0x000000ff6700720c */ /* 0x000fe20003f25270 */
[----:B------:R-:W-:Y:S01]  /*82b0*/  BSSY B0, `(.L_x_98) ;  /* 0x0000008000007945 */ /* 0x000fe20003800000 */
[----:B------:R-:W-:Y:S11]  /*82c0*/  ISETP.NE.AND P0, PT, R101, RZ, PT ;  /* 0x000000ff6500720c */ /* 0x000ff60003f05270 */
[----:B------:R-:W-:Y:S04]  /*82d0*/  @P1 IMAD R4, R100, 0x4000, R91 ;  /* 0x0000400064041824 */ /* 0x000fe800078e025b */
[----:B-1----:R-:W-:Y:S01]  /*82e0*/  @P1 IMAD.IADD R3, R98, 0x1, R4 ;  /* 0x0000000162031824 */ /* 0x002fe200078e0204 */
[----:B------:R-:W-:Y:S06]  /*82f0*/  @P0 BRA `(.L_x_99) ;  /* 0x00000000000c0947 */ /* 0x000fec0003800000 */
[----:B--2---:R-:W-:Y:S04]  /*8300*/  SHF.L.U32 R0, R102, 0x1f, RZ ;  /* 0x0000001f66007819 */ /* 0x004fe800000006ff */
[----:B------:R-:W1:Y:S02]  /*8310*/  SYNCS.PHASECHK.TRANS64.TRYWAIT P0, [R5+URZ+0x40], R0 ;  /* 0x00004000050075a7 */ /* 0x000e6400080011ff */
[----:B-1----:R-:W-:Y:S05]  /*8320*/  @!P0 BRA `(.L_x_100) ;  /* 0x0000007400ac8947 */ /* 0x002fea0003800000 */
.L_x_99:
[----:B------:R-:W-:Y:S05]  /*8330*/  BSYNC B0 ;  /* 0x0000000000007941 */ /* 0x000fea0003800000 */
.L_x_98:
[----:B------:R-:W-:Y:S01]  /*8340*/  ISETP.NE.AND P0, PT, R103, RZ, PT ;  /* 0x000000ff6700720c */ /* 0x000fe20003f05270 */
[----:B------:R-:W-:Y:S11]  /*8350*/  VIADD R100, R100, 0x1 ;  /* 0x0000000164647836 */ /* 0x000ff60000000000 */
[----:B------:R-:W-:Y:S01]  /*8360*/  @!UPT UIADD3 URZ, UPT, UPT, URZ, URZ, URZ ;  /* 0x000000fffffff290 */ /* 0x000fe2000fffe0ff */
[----:B------:R-:W3:Y:S01]  /*8370*/  @P0 LDS R42, [R3] ;  /* 0x00000000032a0984 */ /* 0x000ee20000000800 */
[----:B-1----:R-:W-:Y:S03]  /*8380*/  @P0 IMAD.IADD R5, R99, 0x1, R4 ;  /* 0x0000000163050824 */ /* 0x002fe600078e0204 */
[----:B------:R-:W1:Y:S01]  /*8390*/  @P0 LDS R46, [R3+0x200] ;  /* 0x00020000032e0984 */ /* 0x000e620000000800 */
[----:B--2---:R-:W-:Y:S03]  /*83a0*/  @P0 IMAD.IADD R0, R98, 0x1, R5 ;  /* 0x0000000162000824 */ /* 0x004fe600078e0205 */
[----:B------:R-:W2:Y:S04]  /*83b0*/  @P0 LDS R50, [R3+0x400] ;  /* 0x0004000003320984 */ /* 0x000ea80000000800 */
[----:B------:R-:W1:Y:S04]  /*83c0*/  @P0 LDS R54, [R3+0x600] ;  /* 0x0006000003360984 */ /* 0x000e680000000800 */
[----:B------:R-:W1:Y:S04]  /*83d0*/  @P0 LDS R58, [R3+0x800] ;  /* 0x00080000033a0984 */ /* 0x000e680000000800 */
[----:B------:R-:W1:Y:S04]  /*83e0*/  @P0 LDS R62, [R3+0xa00] ;  /* 0x000a0000033e0984 */ /* 0x000e680000000800 */
[----:B------:R-:W1:Y:S04]  /*83f0*/  @P0 LDS R66, [R3+0xc00] ;  /* 0x000c000003420984 */ /* 0x000e680000000800 */
[----:B------:R5:W1:Y:S04]  /*8400*/  @P0 LDS R70, [R3+0xe00] ;  /* 0x000e000003460984 */ /* 0x000a680000000800 */
[----:B------:R1:W1:Y:S04]  /*8410*/  @P0 LDS R40, [R4] ;  /* 0x0000000004280984 */ /* 0x0002680000000800 */
[----:B------:R1:W1:Y:S04]  /*8420*/  @P0 LDS R45, [R4+0x200] ;  /* 0x00020000042d0984 */ /* 0x0002680000000800 */
[----:B------:R1:W1:Y:S04]  /*8430*/  @P0 LDS R49, [R4+0x400] ;  /* 0x0004000004310984 */ /* 0x0002680000000800 */
[----:B------:R1:W1:Y:S04]  /*8440*/  @P0 LDS R53, [R4+0x600] ;  /* 0x0006000004350984 */ /* 0x0002680000000800 */
[----:B------:R1:W1:Y:S04]  /*8450*/  @P0 LDS R57, [R4+0x800] ;  /* 0x0008000004390984 */ /* 0x0002680000000800 */
[----:B------:R1:W1:Y:S04]  /*8460*/  @P0 LDS R61, [R4+0xa00] ;  /* 0x000a0000043d0984 */ /* 0x0002680000000800 */
[----:B------:R1:W1:Y:S04]  /*8470*/  @P0 LDS R65, [R4+0xc00] ;  /* 0x000c000004410984 */ /* 0x0002680000000800 */
        /* <DEDUP_REMOVED lines=16> */
[----:B------:R1:W1:Y:S01]  /*8580*/  @P0 LDS R72, [R0+0xe00] ;  /* 0x000e000000480984 */ /* 0x0002620000000800 */
[C---:B------:R-:W-:Y:S04]  /*8590*/  ISETP.NE.AND P0, PT, R100.reuse, 0x3, PT ;  /* 0x000000036400780c */ /* 0x040fe80003f05270 */
[----:B-----5:R-:W-:Y:S02]  /*85a0*/  SEL R3, RZ, 0x1, P0 ;  /* 0x00000001ff037807 */ /* 0x020fe40000000000 */
[----:B------:R-:W-:Y:S02]  /*85b0*/  SEL R100, R100, RZ, P0 ;  /* 0x000000ff64647207 */ /* 0x000fe40000000000 */
[----:B--23--:R-:W-:Y:S02]  /*85c0*/  LOP3.LUT R102, R102, R3, RZ, 0x3c, !PT ;  /* 0x0000000366667212 */ /* 0x00cfe400078e3cff */
.L_x_97:
[----:B------:R-:W-:Y:S05]  /*85d0*/  BSYNC B1 ;  /* 0x0000000000017941 */ /* 0x000fea0003800000 */
.L_x_96:
[----:B------:R-:W-:Y:S05]  /*85e0*/  VIADD R38, R37, UR40 ;  /* 0x0000002825267c36 */ /* 0x000fea0008000000 */
[----:B-1----:R-:W-:Y:S04]  /*85f0*/  SHF.R.U32.HI R3, RZ, 0x15, R38 ;  /* 0x00000015ff037819 */ /* 0x002fe80000011626 */
[----:B------:R-:W-:Y:S11]  /*8600*/  LOP3.LUT P0, RZ, R3, 0x3, R80, 0x48, !PT ;  /* 0x0000000303ff7812 */ /* 0x000ff60007804850 */
[----:B------:R-:W-:Y:S02]  /*8610*/  @!UPT UIADD3 URZ, UPT, UPT, URZ, URZ, URZ ;  /* 0x000000fffffff290 */ /* 0x000fe4000fffe0ff */
[----:B------:R-:W-:Y:S05]  /*8620*/  @!P0 BRA `(.L_x_101) ;  /* 0x0000000000408947 */ /* 0x000fea0003800000 */
[----:B------:R-:W1:Y:S01]  /*8630*/  LDCU.64 UR8, c[0x4][0x70] ;  /* 0x01000e00ff0877ac */ /* 0x000e620008000a00 */
[----:B------:R-:W-:Y:S01]  /*8640*/  MOV R15, 0x0 ;  /* 0x00000000000f7802 */ /* 0x000fe20000000f00 */
[----:B------:R-:W-:Y:S02]  /*8650*/  HFMA2 R12, -RZ, RZ, 0, 5.9604644775390625e-08 ;  /* 0x00000001ff0c7431 */ /* 0x000fe400000001ff */
[----:B------:R-:W-:Y:S02]  /*8660*/  IMAD.MOV.U32 R8, RZ, RZ, 0x192 ;  /* 0x00000192ff087424 */ /* 0x000fe400078e00ff */
[----:B------:R-:W-:Y:S01]  /*8670*/  IMAD.MOV.U32 R13, RZ, RZ, RZ ;  /* 0x000000ffff0d7224 */ /* 0x000fe200078e00ff */
[----:B------:R-:W5:Y:S01]  /*8680*/  LDCU.64 UR6, c[0x4][0x78] ;  /* 0x01000f00ff0677ac */ /* 0x000f620008000a00 */
[----:B------:R-:W2:Y:S01]  /*8690*/  LDC.64 R14, c[0x4][R15] ;  /* 0x010000000f0e7b82 */ /* 0x000ea20000000a00 */
[----:B------:R-:W3:Y:S01]  /*86a0*/  LDCU.64 UR4, c[0x4][0x10] ;  /* 0x01000200ff0477ac */ /* 0x000ee20008000a00 */
[----:B-1----:R-:W-:Y:S01]  /*86b0*/  MOV R5, UR9 ;  /* 0x0000000900057c02 */ /* 0x002fe20008000f00 */
[----:B------:R-:W-:Y:S01]  /*86c0*/  IMAD.U32 R4, RZ, RZ, UR8 ;  /* 0x00000008ff047e24 */ /* 0x000fe2000f8e00ff */
[----:B-----5:R-:W-:Y:S01]  /*86d0*/  MOV R7, UR7 ;  /* 0x0000000700077c02 */ /* 0x020fe20008000f00 */
[----:B------:R-:W-:Y:S01]  /*86e0*/  IMAD.U32 R6, RZ, RZ, UR6 ;  /* 0x00000006ff067e24 */ /* 0x000fe2000f8e00ff */
[----:B---3--:R-:W-:Y:S01]  /*86f0*/  MOV R11, UR5 ;  /* 0x00000005000b7c02 */ /* 0x008fe20008000f00 */
[----:B------:R-:W-:Y:S02]  /*8700*/  IMAD.U32 R10, RZ, RZ, UR4 ;  /* 0x00000004ff0a7e24 */ /* 0x000fe4000f8e00ff */
[----:B------:R-:W-:Y:S07]  /*8710*/  LEPC R20, `(.L_x_101) ;  /* 0x000000001014794e */ /* 0x000fee0000000000 */
[----:B--2-4-:R-:W-:Y:S05]  /*8720*/  CALL.ABS.NOINC R14 ;  /* 0x000000000e007343 */ /* 0x014fea0003c00000 */
.L_x_101:
[----:B------:R-:W-:Y:S01]  /*8730*/  ISETP.NE.AND P0, PT, R93, RZ, PT ;  /* 0x000000ff5d00720c */ /* 0x000fe20003f05270 */
[----:B------:R-:W-:Y:S05]  /*8740*/  WARPSYNC.ALL ;  /* 0x0000000000007948 */ /* 0x000fea0003800000 */
[----:B------:R-:W1:Y:S01]  /*8750*/  S2R R39, SR_CgaCtaId ;  /* 0x0000000000277919 */ /* 0x000e620000008800 */
[----:B------:R-:W-:Y:S01]  /*8760*/  R2UR UR4, R38 ;  /* 0x00000000260472ca */ /* 0x000fe200000e0000 */
[----:B------:R-:W1:Y:S01]  /*8770*/  S2UR UR51, SR_CgaCtaId ;  /* 0x00000000003379c3 */ /* 0x000e620000008800 */
[----:B------:R-:W-:Y:S11]  /*8780*/  BSSY.RECONVERGENT B0, `(.L_x_102) ;  /* 0x0000087000007945 */ /* 0x000ff60003800200 */
[----:B------:R-:W5:Y:S01]  /*8790*/  LDTM.x32 R4, tmem[UR4] ;  /* 0x00000004000479ee */ /* 0x000f6200082c0000 */
[----:B------:R-:W-:Y:S06]  /*87a0*/  USHF.L.U32 UR4, UR46, 0xe, URZ ;  /* 0x0000000e2e047899 */ /* 0x000fec00080006ff */
[----:B--2---:R-:W-:Y:S04]  /*87b0*/  IADD3 R0, PT, PT, R91, UR4, RZ ;  /* 0x000000045b007c10 */ /* 0x004fe8000fffe0ff */
[CC--:B------:R-:W-:Y:S02]  /*87c0*/  IADD3 R104, PT, PT, R98.reuse, R0.reuse, RZ ;  /* 0x0000000062687210 */ /* 0x0c0fe40007ffe0ff */
[----:B------:R-:W-:Y:S04]  /*87d0*/  IADD3 R3, PT, PT, R99, R0, RZ ;  /* 0x0000000063037210 */ /* 0x000fe80007ffe0ff */
[----:B------:R-:W-:Y:S01]  /*87e0*/  IADD3 R0, PT, PT, R98, R3, RZ ;  /* 0x0000000362007210 */ /* 0x000fe20007ffe0ff */
[C---:B-----5:R-:W-:Y:S01]  /*87f0*/  FMUL R4, R36.reuse, R4 ;  /* 0x0000000424047220 */ /* 0x060fe20000400000 */
        /* <DEDUP_REMOVED lines=8> */
[----:B------:R2:W-:Y:S01]  /*8880*/  STS [R91+UR4], R4 ;  /* 0x000000045b007988 */ /* 0x0005e20008000804 */
        /* <DEDUP_REMOVED lines=15> */
[----:B------:R2:W-:Y:S01]  /*8980*/  STS [R91+UR4+0x200], R8 ;  /* 0x000200085b007988 */ /* 0x0005e20008000804 */
        /* <DEDUP_REMOVED lines=58> */
[----:B------:R2:W-:Y:S04]  /*8d30*/  STS [R91+UR4+0xa00], R24 ;  /* 0x000a00185b007988 */ /* 0x0005e80008000804 */
[----:B------:R2:W-:Y:S04]  /*8d40*/  STS [R104+0xa00], R25 ;  /* 0x000a001968007388 */ /* 0x0005e80000000800 */
[----:B------:R2:W-:Y:S04]  /*8d50*/  STS [R3+0xa00], R26 ;  /* 0x000a001a03007388 */ /* 0x0005e80000000800 */
        /* <DEDUP_REMOVED lines=16> */
[----:B-1----:R-:W-:Y:S05]  /*8e60*/  @P0 BRA `(.L_x_103) ;  /* 0x0000000000600947 */ /* 0x002fea0003800000 */
[----:B------:R-:W-:Y:S02]  /*8e70*/  UIADD3 UR6, UP0, UPT, UR58, 0x880, URZ ;  /* 0x000008803a067890 */ /* 0x000fe4000ff1e0ff */
[----:B------:R-:W-:Y:S02]  /*8e80*/  UIADD3 UR5, UPT, UPT, UR47, UR4, URZ ;  /* 0x000000042f057290 */ /* 0x000fe4000fffe0ff */
[----:B------:R-:W-:Y:S02]  /*8e90*/  UIADD3 UR10, UPT, UPT, UR54, UR40, URZ ;  /* 0x00000028360a7290 */ /* 0x000fe4000fffe0ff */
[----:B------:R-:W-:Y:S02]  /*8ea0*/  UIADD3 UR8, UPT, UPT, UR5, 0x200, URZ ;  /* 0x0000020005087890 */ /* 0x000fe4000fffe0ff */
[----:B------:R-:W-:Y:S01]  /*8eb0*/  UIADD3.X UR7, UPT, UPT, URZ, UR59, URZ, UP0, !UPT ;  /* 0x0000003bff077290 */ /* 0x000fe200087fe4ff */
[----:B------:R-:W-:Y:S01]  /*8ec0*/  UMOV UR9, UR49 ;  /* 0x0000003100097c82 */ /* 0x000fe20008000000 */
[----:B------:R-:W-:Y:S01]  /*8ed0*/  UMOV UR11, UR36 ;  /* 0x00000024000b7c82 */ /* 0x000fe20008000000 */
[----:B------:R-:W-:Y:S02]  /*8ee0*/  UIADD3 UR21, UPT, UPT, UR49, 0x20, URZ ;  /* 0x0000002031157890 */ /* 0x000fe4000fffe0ff */
[----:B------:R-:W-:Y:S01]  /*8ef0*/  UIADD3 UR20, UPT, UPT, UR5, 0x1200, URZ ;  /* 0x0000120005147890 */ /* 0x000fe2000fffe0ff */
[----:B------:R-:W-:Y:S03]  /*8f00*/  UMOV UR23, UR36 ;  /* 0x0000002400177c82 */ /* 0x000fe60008000000 */
[----:B------:R1:W-:Y:S01]  /*8f10*/  UTMASTG.3D [UR8], [UR6] ;  /* 0x00000008060073b5 */ /* 0x0003e20008010000 */
[----:B------:R-:W-:Y:S01]  /*8f20*/  UMOV UR22, UR10 ;  /* 0x0000000a00167c82 */ /* 0x000fe20008000000 */
[----:B------:R-:W-:Y:S02]  /*8f30*/  UIADD3 UR17, UPT, UPT, UR49, 0x40, URZ ;  /* 0x0000004031117890 */ /* 0x000fe4000fffe0ff */
[----:B------:R-:W-:Y:S01]  /*8f40*/  UIADD3 UR16, UPT, UPT, UR5, 0x2200, URZ ;  /* 0x0000220005107890 */ /* 0x000fe2000fffe0ff */
[----:B------:R-:W-:Y:S01]  /*8f50*/  UMOV UR19, UR36 ;  /* 0x0000002400137c82 */ /* 0x000fe20008000000 */
[----:B------:R-:W-:Y:S01]  /*8f60*/  UMOV UR18, UR10 ;  /* 0x0000000a00127c82 */ /* 0x000fe20008000000 */
[----:B------:R1:W-:Y:S01]  /*8f70*/  UTMASTG.3D [UR20], [UR6] ;  /* 0x00000014060073b5 */ /* 0x0003e20008010000 */
[----:B------:R-:W-:Y:S02]  /*8f80*/  UIADD3 UR13, UPT, UPT, UR49, 0x60, URZ ;  /* 0x00000060310d7890 */ /* 0x000fe4000fffe0ff */
[----:B------:R-:W-:Y:S01]  /*8f90*/  UIADD3 UR12, UPT, UPT, UR5, 0x3200, URZ ;  /* 0x00003200050c7890 */ /* 0x000fe2000fffe0ff */
[----:B------:R-:W-:Y:S01]  /*8fa0*/  UMOV UR15, UR36 ;  /* 0x00000024000f7c82 */ /* 0x000fe20008000000 */
[----:B------:R-:W-:Y:S01]  /*8fb0*/  UMOV UR14, UR10 ;  /* 0x0000000a000e7c82 */ /* 0x000fe20008000000 */
[----:B------:R1:W-:Y:S06]  /*8fc0*/  UTMASTG.3D [UR16], [UR6] ;  /* 0x00000010060073b5 */ /* 0x0003ec0008010000 */
[----:B------:R1:W-:Y:S02]  /*8fd0*/  UTMASTG.3D [UR12], [UR6] ;  /* 0x0000000c060073b5 */ /* 0x0003e40008010000 */
[----:B-1----:R0:W-:Y:S02]  /*8fe0*/  UTMACMDFLUSH ;  /* 0x00000000000079b7 */ /* 0x0021e40000000000 */
.L_x_103:
[----:B------:R-:W-:Y:S05]  /*8ff0*/  BSYNC.RECONVERGENT B0 ;  /* 0x0000000000007941 */ /* 0x000fea0003800200 */
.L_x_102:
[----:B------:R-:W-:Y:S01]  /*9000*/  UIADD3 UR4, UPT, UPT, UR46, 0x1, URZ ;  /* 0x000000012e047890 */ /* 0x000fe2000fffe0ff */
[----:B------:R-:W-:Y:S01]  /*9010*/  ISETP.NE.AND P1, PT, R97, RZ, PT ;  /* 0x000000ff6100720c */ /* 0x000fe20003f25270 */
[----:B--2---:R-:W-:Y:S01]  /*9020*/  IMAD.U32 R0, RZ, RZ, UR53 ;  /* 0x00000035ff007e24 */ /* 0x004fe2000f8e00ff */
[----:B------:R-:W-:Y:S01]  /*9030*/  BSSY.RECONVERGENT B0, `(.L_x_104) ;  /* 0x0000008000007945 */ /* 0x000fe20003800200 */
[----:B------:R-:W-:Y:S04]  /*9040*/  UISETP.NE.AND UP0, UPT, UR4, 0x3, UPT ;  /* 0x000000030400788c */ /* 0x000fe8000bf05270 */
[----:B------:R-:W-:Y:S02]  /*9050*/  USEL UR46, UR4, URZ, UP0 ;  /* 0x000000ff042e7287 */ /* 0x000fe40008000000 */
[----:B------:R-:W-:Y:S04]  /*9060*/  UISETP.EQ.XOR UP0, UPT, UR48, 0x3, !UP0 ;  /* 0x000000033000788c */ /* 0x000fe8000c702a70 */
[----:B------:R-:W-:Y:S01]  /*9070*/  UP2UR UR50, UPR, URZ, 0x1 ;  /* 0x00000001ff327883 */ /* 0x000fe20008000000 */
[----:B------:R-:W-:Y:S01]  /*9080*/  @P1 LEA R0, R0, UR47, 0x3 ;  /* 0x0000002f00001c11 */ /* 0x000fe2000f8e18ff */
[----:B------:R-:W-:Y:S10]  /*9090*/  @P0 BRA `(.L_x_105) ;  /* 0x0000000000040947 */ /* 0x000ff40003800000 */
[----:B------:R-:W-:Y:S04]  /*90a0*/  DEPBAR.LE SB0, 0x1 ;  /* 0x000080400000791a */ /* 0x000fe80000000000 */
.L_x_105:
[----:B------:R-:W-:Y:S05]  /*90b0*/  BSYNC.RECONVERGENT B0 ;  /* 0x0000000000007941 */ /* 0x000fea0003800200 */
.L_x_104:
[----:B------:R-:W-:Y:S01]  /*90c0*/  BAR.SYNC.DEFER_BLOCKING 0x1, 0x80 ;  /* 0x0042000000007b1d */ /* 0x000fe20000010000 */
[----:B------:R-:W-:Y:S01]  /*90d0*/  @P1 VIADD R4, R0, 0x58 ;  /* 0x0000005800041836 */ /* 0x000fe20000000000 */
[----:B------:R-:W-:Y:S01]  /*90e0*/  @P1 SHF.L.U32 R0, R102, 0x1f, RZ ;  /* 0x0000001f66001819 */ /* 0x000fe200000006ff */
[----:B------:R-:W-:Y:S02]  /*90f0*/  UIADD3 UR5, UPT, UPT, UR53, 0x1, URZ ;  /* 0x0000000135057890 */ /* 0x000fe4000fffe0ff */
[----:B------:R-:W-:Y:S01]  /*9100*/  UISETP.NE.AND UP0, UPT, UR37, URZ, UPT ;  /* 0x000000ff2500728c */ /* 0x000fe2000bf05270 */
[----:B------:R-:W-:Y:S01]  /*9110*/  @P1 PRMT R39, R39, 0x654, R4 ;  /* 0x0000065427271816 */ /* 0x000fe20000000004 */
[----:B------:R-:W-:Y:S04]  /*9120*/  UISETP.NE.AND UP1, UPT, UR5, 0x3, UPT ;  /* 0x000000030500788c */ /* 0x000fe8000bf25270 */
[----:B------:R-:W-:Y:S01]  /*9130*/  USEL UR48, UR5, URZ, UP1 ;  /* 0x000000ff05307287 */ /* 0x000fe20008800000 */
[----:B------:R1:W-:Y:S01]  /*9140*/  @P1 SYNCS.ARRIVE.TRANS64.RED.A1T0 RZ, [R39+URZ], RZ ;  /* 0x000000ff27ff19a7 */ /* 0x0003e200081004ff */
[----:B------:R-:W-:Y:S01]  /*9150*/  UMOV UR4, 0x400 ;  /* 0x0000040000047882 */ /* 0x000fe20000000000 */
[----:B------:R-:W-:Y:S01]  /*9160*/  BSSY B1, `(.L_x_106) ;  /* 0x000003b000017945 */ /* 0x000fe20003800000 */
[----:B------:R-:W-:Y:S03]  /*9170*/  ULEA UR47, UR51, UR4, 0x18 ;  /* 0x00000004332f7291 */ /* 0x000fe6000f8ec0ff */
[----:B------:R-:W-:Y:S02]  /*9180*/  UMOV UR4, 0xa0 ;  /* 0x000000a000047882 */ /* 0x000fe40000000000 */
[----:B------:R-:W-:Y:S01]  /*9190*/  USEL UR40, UR4, 0x40, !UP0 ;  /* 0x0000004004287887 */ /* 0x000fe2000c000000 */
[----:B------:R-:W-:Y:S04]  /*91a0*/  LEA R5, R100, UR47, 0x3 ;  /* 0x0000002f64057c11 */ /* 0x000fe8000f8e18ff */
[----:B------:R-:W2:Y:S02]  /*91b0*/  @P1 SYNCS.PHASECHK.TRANS64.TRYWAIT P0, [R5+URZ+0x40], R0 ;  /* 0x00004000050015a7 */ /* 0x000ea400080011ff */
[----:B--2---:R-:W-:Y:S01]  /*91c0*/  @P1 SEL R101, RZ, 0x1, !P0 ;  /* 0x00000001ff651807 */ /* 0x004fe20004000000 */
[----:B-1----:R-:W-:Y:S06]  /*91d0*/  @!P1 BRA `(.L_x_107) ;  /* 0x0000000000cc9947 */ /* 0x002fec0003800000 */
[----:B------:R-:W-:Y:S01]  /*91e0*/  ISETP.NE.AND P1, PT, R103, RZ, PT ;  /* 0x000000ff6700720c */ /* 0x000fe20003f25270 */
[----:B------:R-:W-:Y:S01]  /*91f0*/  BSSY B0, `(.L_x_108) ;  /* 0x0000008000007945 */ /* 0x000fe20003800000 */
[----:B------:R-:W-:Y:S11]  /*9200*/  ISETP.NE.AND P0, PT, R101, RZ, PT ;  /* 0x000000ff6500720c */ /* 0x000ff60003f05270 */
[----:B------:R-:W-:Y:S04]  /*9210*/  @P1 IMAD R3, R100, 0x4000, R91 ;  /* 0x0000400064031824 */ /* 0x000fe800078e025b */
[----:B------:R-:W-:Y:S01]  /*9220*/  @P1 IMAD.IADD R0, R98, 0x1, R3 ;  /* 0x0000000162001824 */ /* 0x000fe200078e0203 */
[----:B------:R-:W-:Y:S06]  /*9230*/  @P0 BRA `(.L_x_109) ;  /* 0x00000000000c0947 */ /* 0x000fec0003800000 */
[----:B------:R-:W-:Y:S04]  /*9240*/  SHF.L.U32 R4, R102, 0x1f, RZ ;  /* 0x0000001f66047819 */ /* 0x000fe800000006ff */
[----:B------:R-:W1:Y:S02]  /*9250*/  SYNCS.PHASECHK.TRANS64.TRYWAIT P0, [R5+URZ+0x40], R4 ;  /* 0x00004004050075a7 */ /* 0x000e6400080011ff */
[----:B-1----:R-:W-:Y:S05]  /*9260*/  @!P0 BRA `(.L_x_110) ;  /* 0x0000006400f08947 */ /* 0x002fea0003800000 */
.L_x_109:
[----:B------:R-:W-:Y:S05]  /*9270*/  BSYNC B0 ;  /* 0x0000000000007941 */ /* 0x000fea0003800000 */
.L_x_108:
[----:B------:R-:W-:Y:S01]  /*9280*/  ISETP.NE.AND P0, PT, R103, RZ, PT ;  /* 0x000000ff6700720c */ /* 0x000fe20003f05270 */
[----:B------:R-:W-:Y:S11]  /*9290*/  VIADD R100, R100, 0x1 ;  /* 0x0000000164647836 */ /* 0x000ff60000000000 */
[----:B------:R-:W-:Y:S01]  /*92a0*/  @!UPT UIADD3 URZ, UPT, UPT, URZ, URZ, URZ ;  /* 0x000000fffffff290 */ /* 0x000fe2000fffe0ff */
[----:B------:R-:W2:Y:S01]  /*92b0*/  @P0 LDS R42, [R0] ;  /* 0x00000000002a0984 */ /* 0x000ea20000000800 */
[----:B-1----:R-:W-:Y:S03]  /*92c0*/  @P0 IMAD.IADD R5, R99, 0x1, R3 ;  /* 0x0000000163050824 */ /* 0x002fe600078e0203 */
[----:B------:R-:W1:Y:S01]  /*92d0*/  @P0 LDS R46, [R0+0x200] ;  /* 0x00020000002e0984 */ /* 0x000e620000000800 */
[----:B------:R-:W-:Y:S03]  /*92e0*/  @P0 IMAD.IADD R4, R98, 0x1, R5 ;  /* 0x0000000162040824 */ /* 0x000fe600078e0205 */
[----:B------:R-:W1:Y:S04]  /*92f0*/  @P0 LDS R50, [R0+0x400] ;  /* 0x0004000000320984 */ /* 0x000e680000000800 */
[----:B------:R-:W1:Y:S04]  /*9300*/  @P0 LDS R54, [R0+0x600] ;  /* 0x0006000000360984 */ /* 0x000e680000000800 */
[----:B------:R-:W1:Y:S04]  /*9310*/  @P0 LDS R58, [R0+0x800] ;  /* 0x00080000003a0984 */ /* 0x000e680000000800 */
[----:B------:R-:W1:Y:S04]  /*9320*/  @P0 LDS R62, [R0+0xa00] ;  /* 0x000a0000003e0984 */ /* 0x000e680000000800 */
[----:B------:R-:W1:Y:S04]  /*9330*/  @P0 LDS R66, [R0+0xc00] ;  /* 0x000c000000420984 */ /* 0x000e680000000800 */
[----:B------:R-:W1:Y:S04]  /*9340*/  @P0 LDS R70, [R0+0xe00] ;  /* 0x000e000000460984 */ /* 0x000e680000000800 */
[----:B------:R-:W1:Y:S04]  /*9350*/  @P0 LDS R40, [R3] ;  /* 0x0000000003280984 */ /* 0x000e680000000800 */
[----:B------:R-:W1:Y:S04]  /*9360*/  @P0 LDS R45, [R3+0x200] ;  /* 0x00020000032d0984 */ /* 0x000e680000000800 */
[----:B------:R-:W1:Y:S04]  /*9370*/  @P0 LDS R49, [R3+0x400] ;  /* 0x0004000003310984 */ /* 0x000e680000000800 */
        /* <DEDUP_REMOVED lines=24> */
[----:B--2---:R-:W-:Y:S02]  /*9500*/  LOP3.LUT R102, R102, R3, RZ, 0x3c, !PT ;  /* 0x0000000366667212 */ /* 0x004fe400078e3cff */
.L_x_107:
[----:B------:R-:W-:Y:S05]  /*9510*/  BSYNC B1 ;  /* 0x0000000000017941 */ /* 0x000fea0003800000 */
.L_x_106:
[----:B------:R-:W-:Y:S05]  /*9520*/  VIADD R38, R37, UR40 ;  /* 0x0000002825267c36 */ /* 0x000fea0008000000 */
[----:B------:R-:W-:Y:S04]  /*9530*/  SHF.R.U32.HI R3, RZ, 0x15, R38 ;  /* 0x00000015ff037819 */ /* 0x000fe80000011626 */
        /* <DEDUP_REMOVED lines=8> */
[----:B------:R-:W2:Y:S01]  /*95c0*/  LDCU.64 UR6, c[0x4][0x78] ;  /* 0x01000f00ff0677ac */ /* 0x000ea20008000a00 */
[----:B------:R-:W3:Y:S01]  /*95d0*/  LDC.64 R14, c[0x4][R15] ;  /* 0x010000000f0e7b82 */ /* 0x000ee20000000a00 */
[----:B------:R-:W5:Y:S01]  /*95e0*/  LDCU.64 UR4, c[0x4][0x10] ;  /* 0x01000200ff0477ac */ /* 0x000f620008000a00 */
[----:B-1----:R-:W-:Y:S01]  /*95f0*/  MOV R5, UR9 ;  /* 0x0000000900057c02 */ /* 0x002fe20008000f00 */
[----:B------:R-:W-:Y:S01]  /*9600*/  IMAD.U32 R4, RZ, RZ, UR8 ;  /* 0x00000008ff047e24 */ /* 0x000fe2000f8e00ff */
[----:B--2---:R-:W-:Y:S01]  /*9610*/  MOV R7, UR7 ;  /* 0x0000000700077c02 */ /* 0x004fe20008000f00 */
[----:B------:R-:W-:Y:S01]  /*9620*/  IMAD.U32 R6, RZ, RZ, UR6 ;  /* 0x00000006ff067e24 */ /* 0x000fe2000f8e00ff */
[----:B-----5:R-:W-:Y:S01]  /*9630*/  MOV R11, UR5 ;  /* 0x00000005000b7c02 */ /* 0x020fe20008000f00 */
[----:B------:R-:W-:Y:S02]  /*9640*/  IMAD.U32 R10, RZ, RZ, UR4 ;  /* 0x00000004ff0a7e24 */ /* 0x000fe4000f8e00ff */
[----:B------:R-:W-:Y:S07]  /*9650*/  LEPC R20, `(.L_x_111) ;  /* 0x000000001014794e */ /* 0x000fee0000000000 */
[----:B---34-:R-:W-:Y:S05]  /*9660*/  CALL.ABS.NOINC R14 ;  /* 0x000000000e007343 */ /* 0x018fea0003c00000 */
.L_x_111:
[----:B------:R-:W-:Y:S01]  /*9670*/  ISETP.NE.AND P0, PT, R93, RZ, PT ;  /* 0x000000ff5d00720c */ /* 0x000fe20003f05270 */
[----:B------:R-:W-:Y:S05]  /*9680*/  WARPSYNC.ALL ;  /* 0x0000000000007948 */ /* 0x000fea0003800000 */
[----:B------:R-:W2:Y:S01]  /*9690*/  S2R R39, SR_CgaCtaId ;  /* 0x0000000000277919 */ /* 0x000ea20000008800 */
[----:B------:R-:W-:Y:S01]  /*96a0*/  R2UR UR4, R38 ;  /* 0x00000000260472ca */ /* 0x000fe200000e0000 */
[----:B------:R-:W2:Y:S01]  /*96b0*/  S2UR UR51, SR_CgaCtaId ;  /* 0x00000000003379c3 */ /* 0x000ea20000008800 */
[----:B------:R-:W-:Y:S11]  /*96c0*/  BSSY.RECONVERGENT B0, `(.L_x_112) ;  /* 0x0000087000007945 */ /* 0x000ff60003800200 */
[----:B-1----:R-:W1:Y:S01]  /*96d0*/  LDTM.x32 R4, tmem[UR4] ;  /* 0x00000004000479ee */ /* 0x002e6200082c0000 */
[----:B------:R-:W-:Y:S06]  /*96e0*/  USHF.L.U32 UR4, UR46, 0xe, URZ ;  /* 0x0000000e2e047899 */ /* 0x000fec00080006ff */
[----:B------:R-:W-:Y:S04]  /*96f0*/  IADD3 R0, PT, PT, R91, UR4, RZ ;  /* 0x000000045b007c10 */ /* 0x000fe8000fffe0ff */
[CC--:B------:R-:W-:Y:S02]  /*9700*/  IADD3 R104, PT, PT, R98.reuse, R0.reuse, RZ ;  /* 0x0000000062687210 */ /* 0x0c0fe40007ffe0ff */
[----:B------:R-:W-:Y:S04]  /*9710*/  IADD3 R3, PT, PT, R99, R0, RZ ;  /* 0x0000000063037210 */ /* 0x000fe80007ffe0ff */
[----:B------:R-:W-:Y:S01]  /*9720*/  IADD3 R0, PT, PT, R98, R3, RZ ;  /* 0x0000000362007210 */ /* 0x000fe20007ffe0ff */
[C---:B-1----:R-:W-:Y:S01]  /*9730*/  FMUL R4, R36.reuse, R4 ;  /* 0x0000000424047220 */ /* 0x042fe20000400000 */
        /* <DEDUP_REMOVED lines=102> */
[----:B--2---:R-:W-:Y:S05]  /*9da0*/  @P0 BRA `(.L_x_113) ;  /* 0x0000000000600947 */ /* 0x004fea0003800000 */
        /* <DEDUP_REMOVED lines=23> */
[----:B--2---:R0:W-:Y:S02]  /*9f20*/  UTMACMDFLUSH ;  /* 0x00000000000079b7 */ /* 0x0041e40000000000 */
.L_x_113:
[----:B------:R-:W-:Y:S05]  /*9f30*/  BSYNC.RECONVERGENT B0 ;  /* 0x0000000000007941 */ /* 0x000fea0003800200 */
.L_x_112:
[----:B------:R-:W-:Y:S01]  /*9f40*/  UISETP.NE.AND UP1, UPT, UR50, URZ, UPT ;  /* 0x000000ff3200728c */ /* 0x000fe2000bf25270 */
[----:B------:R-:W-:Y:S01]  /*9f50*/  ISETP.NE.AND P1, PT, R97, RZ, PT ;  /* 0x000000ff6100720c */ /* 0x000fe20003f25270 */
[----:B------:R-:W-:Y:S01]  /*9f60*/  UIADD3 UR4, UPT, UPT, UR46, 0x1, URZ ;  /* 0x000000012e047890 */ /* 0x000fe2000fffe0ff */
[----:B-1----:R-:W-:Y:S01]  /*9f70*/  IMAD.U32 R0, RZ, RZ, UR48 ;  /* 0x00000030ff007e24 */ /* 0x002fe2000f8e00ff */
[----:B------:R-:W-:Y:S02]  /*9f80*/  BSSY.RECONVERGENT B0, `(.L_x_114) ;  /* 0x0000008000007945 */ /* 0x000fe40003800200 */
[----:B------:R-:W-:Y:S02]  /*9f90*/  UISETP.NE.AND UP0, UPT, UR4, 0x3, UPT ;  /* 0x000000030400788c */ /* 0x000fe4000bf05270 */
[----:B------:R-:W-:Y:S02]  /*9fa0*/  UISETP.EQ.XOR UP1, UPT, UR4, 0x3, UP1 ;  /* 0x000000030400788c */ /* 0x000fe40008f22a70 */
[----:B------:R-:W-:Y:S02]  /*9fb0*/  USEL UR46, UR4, URZ, UP0 ;  /* 0x000000ff042e7287 */ /* 0x000fe40008000000 */
[----:B------:R-:W-:Y:S02]  /*9fc0*/  UP2UR UR50, UPR, URZ, 0x2 ;  /* 0x00000002ff327883 */ /* 0x000fe40008000000 */
[----:B------:R-:W-:Y:S01]  /*9fd0*/  @P1 LEA R0, R0, UR47, 0x3 ;  /* 0x0000002f00001c11 */ /* 0x000fe2000f8e18ff */
[----:B------:R-:W-:Y:S05]  /*9fe0*/  @P0 BRA `(.L_x_115) ;  /* 0x0000000000040947 */ /* 0x000fea0003800000 */
[----:B------:R-:W-:Y:S04]  /*9ff0*/  DEPBAR.LE SB0, 0x1 ;  /* 0x000080400000791a */ /* 0x000fe80000000000 */
.L_x_115:
[----:B------:R-:W-:Y:S05]  /*a000*/  BSYNC.RECONVERGENT B0 ;  /* 0x0000000000007941 */ /* 0x000fea0003800200 */
.L_x_114:
        /* <DEDUP_REMOVED lines=27> */
.L_x_119:
[----:B------:R-:W-:Y:S05]  /*a1c0*/  BSYNC B0 ;  /* 0x0000000000007941 */ /* 0x000fea0003800000 */
.L_x_118:
        /* <DEDUP_REMOVED lines=41> */
.L_x_117:
[----:B------:R-:W-:Y:S05]  /*a460*/  BSYNC B1 ;  /* 0x0000000000017941 */ /* 0x000fea0003800000 */
.L_x_116:
        /* <DEDUP_REMOVED lines=21> */
.L_x_121:
        /* <DEDUP_REMOVED lines=140> */
.L_x_123:
[----:B------:R-:W-:Y:S05]  /*ae80*/  BSYNC.RECONVERGENT B0 ;  /* 0x0000000000007941 */ /* 0x000fea0003800200 */
.L_x_122:
        /* <DEDUP_REMOVED lines=12> */
.L_x_125:
[----:B------:R-:W-:Y:S05]  /*af50*/  BSYNC.RECONVERGENT B0 ;  /* 0x0000000000007941 */ /* 0x000fea0003800200 */
.L_x_124:
        /* <DEDUP_REMOVED lines=27> */
.L_x_129:
[----:B------:R-:W-:Y:S05]  /*b110*/  BSYNC B0 ;  /* 0x0000000000007941 */ /* 0x000fea0003800000 */
.L_x_128:
        /* <DEDUP_REMOVED lines=41> */
.L_x_127:
[----:B------:R-:W-:Y:S05]  /*b3b0*/  BSYNC B1 ;  /* 0x0000000000017941 */ /* 0x000fea0003800000 */
.L_x_126:
        /* <DEDUP_REMOVED lines=21> */
.L_x_131:
        /* <DEDUP_REMOVED lines=140> */
.L_x_133:
[----:B------:R-:W-:Y:S05]  /*bdd0*/  BSYNC.RECONVERGENT B0 ;  /* 0x0000000000007941 */ /* 0x000fea0003800200 */
.L_x_132:
        /* <DEDUP_REMOVED lines=12> */
.L_x_135:
[----:B------:R-:W-:Y:S05]  /*bea0*/  BSYNC.RECONVERGENT B0 ;  /* 0x0000000000007941 */ /* 0x000fea0003800200 */
.L_x_134:
        /* <DEDUP_REMOVED lines=27> */
.L_x_139:
[----:B------:R-:W-:Y:S05]  /*c060*/  BSYNC B0 ;  /* 0x0000000000007941 */ /* 0x000fea0003800000 */
.L_x_138:
        /* <DEDUP_REMOVED lines=41> */
.L_x_137:
[----:B------:R-:W-:Y:S05]  /*c300*/  BSYNC B1 ;  /* 0x0000000000017941 */ /* 0x000fea0003800000 */
.L_x_136:
        /* <DEDUP_REMOVED lines=21> */
.L_x_141:
        /* <DEDUP_REMOVED lines=140> */
.L_x_143:
[----:B------:R-:W-:Y:S05]  /*cd20*/  BSYNC.RECONVERGENT B0 ;  /* 0x0000000000007941 */ /* 0x000fea0003800200 */
.L_x_142:
        /* <DEDUP_REMOVED lines=12> */
.L_x_145:
[----:B------:R-:W-:Y:S05]  /*cdf0*/  BSYNC.RECONVERGENT B0 ;  /* 0x0000000000007941 */ /* 0x000fea0003800200 */
.L_x_144:
        /* <DEDUP_REMOVED lines=27> */
.L_x_149:
[----:B------:R-:W-:Y:S05]  /*cfb0*/  BSYNC B0 ;  /* 0x0000000000007941 */ /* 0x000fea0003800000 */
.L_x_148:
        /* <DEDUP_REMOVED lines=41> */
.L_x_147:
[----:B------:R-:W-:Y:S05]  /*d250*/  BSYNC B1 ;  /* 0x0000000000017941 */ /* 0x000fea0003800000 */
.L_x_146:
        /* <DEDUP_REMOVED lines=21> */
.L_x_151:
        /* <DEDUP_REMOVED lines=140> */
.L_x_153:
[----:B------:R-:W-:Y:S05]  /*dc70*/  BSYNC.RECONVERGENT B0 ;  /* 0x0000000000007941 */ /* 0x000fea0003800200 */
.L_x_152:
        /* <DEDUP_REMOVED lines=12> */
.L_x_155:
[----:B------:R-:W-:Y:S05]  /*dd40*/  BSYNC.RECONVERGENT B0 ;  /* 0x0000000000007941 */ /* 0x000fea0003800200 */
.L_x_154:
[----:B------:R-:W-:Y:S01]  /*dd50*/  BAR.SYNC.DEFER_BLOCKING 0x1, 0x80 ;  /* 0x0042000000007b1d */ /* 0x000fe20000010000 */
[----:B------:R-:W-:Y:S01]  /*dd60*/  @P1 VIADD R4, R0, 0x58 ;  /* 0x0000005800041836 */ /* 0x000fe20000000000 */
[----:B------:R-:W-:Y:S01]  /*dd70*/  @P1 SHF.L.U32 R0, R102, 0x1f, RZ ;  /* 0x0000001f66001819 */ /* 0x000fe200000006ff */
[----:B------:R-:W-:Y:S03]  /*dd80*/  UISETP.NE.AND UP0, UPT, UR37, URZ, UPT ;  /* 0x000000ff2500728c */ /* 0x000fe6000bf05270 */
[----:B------:R-:W-:Y:S01]  /*dd90*/  @P1 PRMT R39, R39, 0x654, R4 ;  /* 0x0000065427271816 */ /* 0x000fe20000000004 */
[----:B------:R-:W-:Y:S03]  /*dda0*/  USEL UR40, URZ, 0xe0, !UP0 ;  /* 0x000000e0ff287887 */ /* 0x000fe6000c000000 */
[----:B------:R1:W-:Y:S01]  /*ddb0*/  @P1 SYNCS.ARRIVE.TRANS64.RED.A1T0 RZ, [R39+URZ], RZ ;  /* 0x000000ff27ff19a7 */ /* 0x0003e200081004ff */
[----:B------:R-:W-:Y:S01]  /*ddc0*/  UMOV UR4, 0x400 ;  /* 0x0000040000047882 */ /* 0x000fe20000000000 */
[----:B------:R-:W-:Y:S01]  /*ddd0*/  BSSY B1, `(.L_x_156) ;  /* 0x0000037000017945 */ /* 0x000fe20003800000 */
[----:B------:R-:W-:Y:S02]  /*dde0*/  ULEA UR47, UR51, UR4, 0x18 ;  /* 0x00000004332f7291 */ /* 0x000fe4000f8ec0ff */
[----:B------:R-:W-:Y:S04]  /*ddf0*/  UIADD3 UR4, UPT, UPT, UR48, 0x1, URZ ;  /* 0x0000000130047890 */ /* 0x000fe8000fffe0ff */
[----:B------:R-:W-:Y:S01]  /*de00*/  LEA R3, R100, UR47, 0x3 ;  /* 0x0000002f64037c11 */ /* 0x000fe2000f8e18ff */
[----:B------:R-:W-:Y:S03]  /*de10*/  UISETP.NE.AND UP1, UPT, UR4, 0x3, UPT ;  /* 0x000000030400788c */ /* 0x000fe6000bf25270 */
[----:B------:R-:W2:Y:S01]  /*de20*/  @P1 SYNCS.PHASECHK.TRANS64.TRYWAIT P0, [R3+URZ+0x40], R0 ;  /* 0x00004000030015a7 */ /* 0x000ea200080011ff */
[----:B------:R-:W-:Y:S01]  /*de30*/  USEL UR53, UR4, URZ, UP1 ;  /* 0x000000ff04357287 */ /* 0x000fe20008800000 */
[----:B--2---:R-:W-:Y:S01]  /*de40*/  @P1 SEL R101, RZ, 0x1, !P0 ;  /* 0x00000001ff651807 */ /* 0x004fe20004000000 */
[----:B-1----:R-:W-:Y:S10]  /*de50*/  @!P1 BRA `(.L_x_157) ;  /* 0x0000000000b89947 */ /* 0x002ff40003800000 */
        /* <DEDUP_REMOVED lines=9> */
.L_x_159:
[----:B------:R-:W-:Y:S05]  /*def0*/  BSYNC B0 ;  /* 0x0000000000007941 */ /* 0x000fea0003800000 */
.L_x_158:
[----:B------:R-:W-:Y:S11]  /*df00*/  ISETP.NE.AND P0, PT, R103, RZ, PT ;  /* 0x000000ff6700720c */ /* 0x000ff60003f05270 */
[----:B------:R-:W-:Y:S02]  /*df10*/  @!UPT UIADD3 URZ, UPT, UPT, URZ, URZ, URZ ;  /* 0x000000fffffff290 */ /* 0x000fe4000fffe0ff */
[----:B------:R2:W2:Y:S01]  /*df20*/  @P0 LDS R42, [R0] ;  /* 0x00000000002a0984 */ /* 0x0004a20000000800 */
[----:B-1----:R-:W-:Y:S03]  /*df30*/  @P0 IMAD.IADD R3, R99, 0x1, R100 ;  /* 0x0000000163030824 */ /* 0x002fe600078e0264 */
[----:B------:R1:W1:Y:S02]  /*df40*/  @P0 LDS R46, [R0+0x200] ;  /* 0x00020000002e0984 */ /* 0x0002640000000800 */
[----:B------:R-:W-:Y:S02]  /*df50*/  @P0 IADD3 R4, PT, PT, R98, R3, RZ ;  /* 0x0000000362040210 */ /* 0x000fe40007ffe0ff */
        /* <DEDUP_REMOVED lines=29> */
[----:B--2---:R1:W1:Y:S02]  /*e130*/  @P0 LDS R72, [R4+0xe00] ;  /* 0x000e000004480984 */ /* 0x0042640000000800 */
.L_x_157:
[----:B------:R-:W-:Y:S05]  /*e140*/  BSYNC B1 ;  /* 0x0000000000017941 */ /* 0x000fea0003800000 */
.L_x_156:
        /* <DEDUP_REMOVED lines=21> */
.L_x_161:
[----:B------:R-:W-:Y:S01]  /*e2a0*/  ISETP.NE.AND P0, PT, R93, RZ, PT ;  /* 0x000000ff5d00720c */ /* 0x000fe20003f05270 */
[----:B------:R-:W-:Y:S05]  /*e2b0*/  WARPSYNC.ALL ;  /* 0x0000000000007948 */ /* 0x000fea0003800000 */
[----:B------:R-:W-:Y:S01]  /*e2c0*/  R2UR UR4, R37 ;  /* 0x00000000250472ca */ /* 0x000fe200000e0000 */
[----:B------:R-:W-:Y:S11]  /*e2d0*/  BSSY.RECONVERGENT B0, `(.L_x_162) ;  /* 0x0000088000007945 */ /* 0x000ff60003800200 */
[----:B------:R-:W-:Y:S01]  /*e2e0*/  @!UPT UIADD3 URZ, UPT, UPT, URZ, URZ, URZ ;  /* 0x000000fffffff290 */ /* 0x000fe2000fffe0ff */
[----:B------:R-:W1:Y:S01]  /*e2f0*/  LDTM.x32 R4, tmem[UR4] ;  /* 0x00000004000479ee */ /* 0x000e6200082c0000 */
[----:B------:R-:W-:Y:S06]  /*e300*/  USHF.L.U32 UR4, UR46, 0xe, URZ ;  /* 0x0000000e2e047899 */ /* 0x000fec00080006ff */
[----:B------:R-:W-:Y:S04]  /*e310*/  IADD3 R0, PT, PT, R91, UR4, RZ ;  /* 0x000000045b007c10 */ /* 0x000fe8000fffe0ff */
[-C--:B------:R-:W-:Y:S02]  /*e320*/  IADD3 R99, PT, PT, R99, R0.reuse, RZ ;  /* 0x0000000063637210 */ /* 0x080fe40007ffe0ff */
[C---:B------:R-:W-:Y:S02]  /*e330*/  IADD3 R0, PT, PT, R98.reuse, R0, RZ ;  /* 0x0000000062007210 */ /* 0x040fe40007ffe0ff */
        /* <DEDUP_REMOVED lines=102> */
[----:B--2---:R-:W2:Y:S02]  /*e9a0*/  FENCE.VIEW.ASYNC.S ;  /* 0x00000000000073c6 */ /* 0x004ea40000000000 */
[----:B--2---:R-:W-:Y:S06]  /*e9b0*/  BAR.SYNC.DEFER_BLOCKING 0x1, 0x80 ;  /* 0x0042000000007b1d */ /* 0x004fec0000010000 */
[----:B------:R-:W-:Y:S05]  /*e9c0*/  @P0 BRA `(.L_x_163) ;  /* 0x0000000000600947 */ /* 0x000fea0003800000 */
        /* <DEDUP_REMOVED lines=24> */
.L_x_163:
[----:B------:R-:W-:Y:S05]  /*eb50*/  BSYNC.RECONVERGENT B0 ;  /* 0x0000000000007941 */ /* 0x000fea0003800200 */
.L_x_162:
[----:B------:R-:W-:Y:S01]  /*eb60*/  UISETP.NE.AND UP0, UPT, UR50, URZ, UPT ;  /* 0x000000ff3200728c */ /* 0x000fe2000bf05270 */
[----:B------:R-:W-:Y:S01]  /*eb70*/  BSSY.RECONVERGENT B0, `(.L_x_164) ;  /* 0x0000009000007945 */ /* 0x000fe20003800200 */
[----:B------:R-:W-:Y:S04]  /*eb80*/  UIADD3 UR4, UPT, UPT, UR46, 0x1, URZ ;  /* 0x000000012e047890 */ /* 0x000fe8000fffe0ff */
[----:B------:R-:W-:Y:S02]  /*eb90*/  UISETP.EQ.XOR UP1, UPT, UR4, 0x3, UP0 ;  /* 0x000000030400788c */ /* 0x000fe40008722a70 */
[----:B------:R-:W-:Y:S02]  /*eba0*/  UISETP.NE.AND UP0, UPT, UR4, 0x3, UPT ;  /* 0x000000030400788c */ /* 0x000fe4000bf05270 */
[----:B------:R-:W-:Y:S02]  /*ebb0*/  USEL UR5, URZ, 0x1, !UP1 ;  /* 0x00000001ff057887 */ /* 0x000fe4000c800000 */
[----:B------:R-:W-:Y:S02]  /*ebc0*/  USEL UR52, UR4, URZ, UP0 ;  /* 0x000000ff04347287 */ /* 0x000fe40008000000 */
[----:B------:R-:W-:Y:S01]  /*ebd0*/  ULOP3.LUT UR56, UR56, UR5, URZ, 0x3c, !UPT ;  /* 0x0000000538387292 */ /* 0x000fe2000f8e3cff */
[----:B------:R-:W-:Y:S11]  /*ebe0*/  @P0 BRA `(.L_x_165) ;  /* 0x0000000000040947 */ /* 0x000ff60003800000 */
[----:B------:R-:W-:Y:S04]  /*ebf0*/  DEPBAR.LE SB0, 0x1 ;  /* 0x000080400000791a */ /* 0x000fe80000000000 */
.L_x_165:
[----:B------:R-:W-:Y:S05]  /*ec00*/  BSYNC.RECONVERGENT B0 ;  /* 0x0000000000007941 */ /* 0x000fea0003800200 */
.L_x_164:
[----:B------:R-:W-:Y:S01]  /*ec10*/  BAR.SYNC.DEFER_BLOCKING 0x1, 0x80 ;  /* 0x0042000000007b1d */ /* 0x000fe20000010000 */
[----:B------:R-:W-:Y:S09]  /*ec20*/  UISETP.NE.AND UP0, UPT, UR55, -0x8, UPT ;  /* 0xfffffff83700788c */ /* 0x000ff2000bf05270 */
[----:B------:R-:W-:Y:S05]  /*ec30*/  BRA.U !UP0, `(.L_x_166) ;  /* 0x0000000108287547 */ /* 0x000fea000b800000 */
[----:B-1----:R-:W1:Y:S01]  /*ec40*/  S2R R0, SR_CgaCtaId ;  /* 0x0000000000007919 */ /* 0x002e620000008800 */
[----:B------:R-:W-:Y:S01]  /*ec50*/  ISETP.NE.AND P0, PT, R97, RZ, PT ;  /* 0x000000ff6100720c */ /* 0x000fe20003f05270 */
[----:B------:R-:W-:Y:S01]  /*ec60*/  IMAD.U32 R3, RZ, RZ, UR53 ;  /* 0x00000035ff037e24 */ /* 0x000fe2000f8e00ff */
[----:B------:R-:W-:Y:S04]  /*ec70*/  UIADD3 UR4, UPT, UPT, UR53, 0x1, URZ ;  /* 0x0000000135047890 */ /* 0x000fe8000fffe0ff */
[----:B------:R-:W-:Y:S04]  /*ec80*/  UISETP.NE.AND UP0, UPT, UR4, 0x3, UPT ;  /* 0x000000030400788c */ /* 0x000fe8000bf05270 */
[----:B------:R-:W-:Y:S03]  /*ec90*/  USEL UR53, UR4, URZ, UP0 ;  /* 0x000000ff04357287 */ /* 0x000fe60008000000 */
[----:B------:R-:W-:Y:S05]  /*eca0*/  @P0 LEA R3, R3, UR47, 0x3 ;  /* 0x0000002f03030c11 */ /* 0x000fea000f8e18ff */
[----:B------:R-:W-:Y:S05]  /*ecb0*/  @P0 VIADD R3, R3, 0x58 ;  /* 0x0000005803030836 */ /* 0x000fea0000000000 */
[----:B-1----:R-:W-:Y:S04]  /*ecc0*/  @P0 PRMT R0, R0, 0x654, R3 ;  /* 0x0000065400000816 */ /* 0x002fe80000000003 */
[----:B------:R2:W-:Y:S03]  /*ecd0*/  @P0 SYNCS.ARRIVE.TRANS64.RED.A1T0 RZ, [R0+URZ], RZ ;  /* 0x000000ff00ff09a7 */ /* 0x0005e600081004ff */
.L_x_166:
[----:B------:R-:W-:Y:S01]  /*ece0*/  R2UR UR4, R96 ;  /* 0x00000000600472ca */ /* 0x000fe200000e0000 */
[----:B------:R-:W-:Y:S01]  /*ecf0*/  UIADD3 UR55, UPT, UPT, UR55, 0x8, URZ ;  /* 0x0000000837377890 */ /* 0x000fe2000fffe0ff */
[----:B------:R-:W-:Y:S01]  /*ed00*/  R2UR UR5, R73 ;  /* 0x00000000490572ca */ /* 0x000fe200000e0000 */
[----:B------:R-:W-:Y:S01]  /*ed10*/  ULOP3.LUT UR37, UR37, 0x1, URZ, 0x3c, !UPT ;  /* 0x0000000125257892 */ /* 0x000fe2000f8e3cff */
[----:B------:R-:W-:Y:S02]  /*ed20*/  R2UR UR36, R94 ;  /* 0x000000005e2472ca */ /* 0x000fe400000e0000 */
[C---:B------:R-:W-:Y:S04]  /*ed30*/  ISETP.NE.AND P0, PT, R88.reuse, 0x2, PT ;  /* 0x000000025800780c */ /* 0x040fe80003f05270 */
[----:B-12---:R-:W-:Y:S02]  /*ed40*/  SEL R0, RZ, 0x1, P0 ;  /* 0x00000001ff007807 */ /* 0x006fe40000000000 */
[----:B------:R-:W-:Y:S01]  /*ed50*/  SEL R88, R88, RZ, P0 ;  /* 0x000000ff58587207 */ /* 0x000fe20000000000 */
[----:B------:R-:W-:Y:S01]  /*ed60*/  UISETP.NE.AND UP0, UPT, UR4, URZ, UPT ;  /* 0x000000ff0400728c */ /* 0x000fe2000bf05270 */
[----:B------:R-:W-:Y:S01]  /*ed70*/  R2UR UR4, R78 ;  /* 0x000000004e0472ca */ /* 0x000fe200000e0000 */
[----:B------:R-:W-:Y:S01]  /*ed80*/  UIADD3 UR25, UPT, UPT, UR38, UR5, URZ ;  /* 0x0000000526197290 */ /* 0x000fe2000fffe0ff */
[----:B------:R-:W-:Y:S11]  /*ed90*/  LOP3.LUT R89, R89, R0, RZ, 0x3c, !PT ;  /* 0x0000000059597212 */ /* 0x000ff600078e3cff */
[----:B------:R-:W-:Y:S01]  /*eda0*/  UIADD3 UR11, UPT, UPT, UR39, UR4, URZ ;  /* 0x00000004270b7290 */ /* 0x000fe2000fffe0ff */
[----:B------:R-:W-:Y:S11]  /*edb0*/  BRA.U UP0, `(.L_x_167) ;  /* 0xffffff7500547547 */ /* 0x000ff6000b83ffff */
[----:B------:R-:W-:Y:S01]  /*edc0*/  R2UR UR4, R86 ;  /* 0x00000000560472ca */ /* 0x000fe200000e0000 */
[----:B------:R-:W-:-:S12]  /*edd0*/  SYNCS.ARRIVE.TRANS64.A1T0 RZ, [UR47+0xd0], RZ ;  /* 0x0000d0ffffff79a7 */ /* 0x000fd8000810002f */
[----:B------:R-:W-:-:S09]  /*ede0*/  UISETP.NE.AND UP0, UPT, UR4, URZ, UPT ;  /* 0x000000ff0400728c */ /* 0x000fd2000bf05270 */
[----:B------:R-:W-:Y:S05]  /*edf0*/  BRA.U !UP0, `(.L_x_168) ;  /* 0x0000000108487547 */ /* 0x000fea000b800000 */
[----:B------:R-:W1:Y:S02]  /*ee00*/  LDCU.64 UR4, c[0x0][0xa90] ;  /* 0x00015200ff0477ac */ /* 0x000e640008000a00 */
[----:B-1----:R-:W-:-:S04]  /*ee10*/  UISETP.NE.U32.AND UP0, UPT, UR4, URZ, UPT ;  /* 0x000000ff0400728c */ /* 0x002fc8000bf05070 */
[----:B------:R-:W-:-:S09]  /*ee20*/  UISETP.NE.AND.EX UP0, UPT, UR5, URZ, UPT, UP0 ;  /* 0x000000ff0500728c */ /* 0x000fd2000bf05300 */
[----:B------:R-:W-:Y:S05]  /*ee30*/  BRA.U UP0, `(.L_x_169) ;  /* 0x00000001000c7547 */ /* 0x000fea000b800000 */
[----:B------:R-:W-:-:S13]  /*ee40*/  FSETP.NEU.AND P0, PT, R41, RZ, PT ;  /* 0x000000ff2900720b */ /* 0x000fda0003f0d000 */
[----:B------:R-:W-:Y:S05]  /*ee50*/  @!P0 EXIT ;  /* 0x000000000000894d */ /* 0x000fea0003800000 */
[----:B------:R-:W-:Y:S05]  /*ee60*/  BRA `(.L_x_168) ;  /* 0x00000000002c7947 */ /* 0x000fea0003800000 */
.L_x_169:
[----:B------:R-:W-:Y:S01]  /*ee70*/  ISETP.NE.AND P0, PT, R87, RZ, PT ;  /* 0x000000ff5700720c */ /* 0x000fe20003f05270 */
[----:B------:R-:W-:-:S12]  /*ee80*/  BSSY.RECONVERGENT B0, `(.L_x_168) ;  /* 0x0000009000007945 */ /* 0x000fd80003800200 */
[----:B------:R-:W-:Y:S05]  /*ee90*/  @P0 BRA `(.L_x_170) ;  /* 0x0000000000140947 */ /* 0x000fea0003800000 */
[----:B------:R-:W1:Y:S02]  /*eea0*/  LDCU.64 UR4, c[0x0][0xa88] ;  /* 0x00015100ff0477ac */ /* 0x000e640008000a00 */
[----:B-1----:R-:W-:-:S04]  /*eeb0*/  ISETP.NE.U32.AND P0, PT, RZ, UR4, PT ;  /* 0x00000004ff007c0c */ /* 0x002fc8000bf05070 */
[----:B------:R-:W-:-:S13]  /*eec0*/  ISETP.NE.AND.EX P0, PT, RZ, UR5, PT, P0 ;  /* 0x00000005ff007c0c */ /* 0x000fda000bf05300 */
[----:B------:R-:W-:Y:S05]  /*eed0*/  @!P0 EXIT ;  /* 0x000000000000894d */ /* 0x000fea0003800000 */
[----:B------:R-:W-:Y:S05]  /*eee0*/  BRA `(.L_x_171) ;  /* 0x0000000000087947 */ /* 0x000fea0003800000 */
.L_x_170:
[----:B------:R-:W-:-:S13]  /*eef0*/  FSETP.NEU.AND P0, PT, R41, RZ, PT ;  /* 0x000000ff2900720b */ /* 0x000fda0003f0d000 */
[----:B------:R-:W-:Y:S05]  /*ef00*/  @!P0 EXIT ;  /* 0x000000000000894d */ /* 0x000fea0003800000 */
.L_x_171:
[----:B------:R-:W-:Y:S05]  /*ef10*/  BSYNC.RECONVERGENT B0 ;  /* 0x0000000000007941 */ /* 0x000fea0003800200 */
.L_x_168:
[----:B------:R-:W-:Y:S01]  /*ef20*/  ULEA UR4, UR53, UR47, 0x3 ;  /* 0x0000002f35047291 */ /* 0x000fe2000f8e18ff */
[----:B------:R-:W-:-:S04]  /*ef30*/  DEPBAR.LE SB0, 0x0 ;  /* 0x000080000000791a */ /* 0x000fc80000000000 */
[----:B------:R-:W-:-:S04]  /*ef40*/  UIADD3 UR4, UPT, UPT, UR4, 0x58, URZ ;  /* 0x0000005804047890 */ /* 0x000fc8000fffe0ff */
[----:B------:R-:W-:-:S09]  /*ef50*/  UPRMT UR4, UR51, 0x654, UR4 ;  /* 0x0000065433047896 */ /* 0x000fd20008000004 */
[----:B------:R-:W-:Y:S01]  /*ef60*/  SYNCS.ARRIVE.TRANS64.RED.A1T0 RZ, [UR4], RZ ;  /* 0x000000ffffff79a7 */ /* 0x000fe20008100404 */
[----:B------:R-:W-:Y:S05]  /*ef70*/  EXIT ;  /* 0x000000000000794d */ /* 0x000fea0003800000 */
.L_x_19:
[----:B------:R1:W1:Y:S02]  /*ef80*/  SYNCS.PHASECHK.TRANS64.TRYWAIT P0, [R3+URZ+0xc0], R2 ;  /* 0x0000c002030075a7 */ /* 0x00026400080011ff */
[----:B-1----:R-:W-:Y:S05]  /*ef90*/  @!P0 NANOSLEEP.SYNCS 0x989680 ;  /* 0x009896800000895d */ /* 0x002fea0003900000 */
[----:B------:R-:W1:Y:S02]  /*efa0*/  @!P0 SYNCS.PHASECHK.TRANS64 P0, [R3+URZ+0xc0], R2 ;  /* 0x0000c002030085a7 */ /* 0x000e6400080010ff */
[----:B-1----:R-:W-:Y:S05]  /*efb0*/  @!P0 BRA `(.L_x_19) ;  /* 0xfffffffc00f08947 */ /* 0x002fea000383ffff */
[----:B------:R-:W-:Y:S05]  /*efc0*/  BRA `(.L_x_172) ;  /* 0xffffff2400b07947 */ /* 0x000fea000383ffff */
.L_x_22:
[----:B------:R-:W-:-:S07]  /*efd0*/  MOV R0, UR33 ;  /* 0x0000002100007c02 */ /* 0x000fce0008000f00 */
.L_x_173:
[----:B-1----:R1:W2:Y:S02]  /*efe0*/  SYNCS.PHASECHK.TRANS64.TRYWAIT P0, [R0+URZ+0x20], R3 ;  /* 0x00002003000075a7 */ /* 0x0022a400080011ff */
[----:B--2---:R-:W-:Y:S05]  /*eff0*/  @!P0 NANOSLEEP.SYNCS 0x989680 ;  /* 0x009896800000895d */ /* 0x004fea0003900000 */
[----:B------:R-:W2:Y:S02]  /*f000*/  @!P0 SYNCS.PHASECHK.TRANS64 P0, [R0+URZ+0x20], R3 ;  /* 0x00002003000085a7 */ /* 0x000ea400080010ff */
[----:B--2---:R-:W-:Y:S05]  /*f010*/  @!P0 BRA `(.L_x_173) ;  /* 0xfffffffc00f08947 */ /* 0x004fea000383ffff */
[----:B------:R-:W-:Y:S05]  /*f020*/  BRA `(.L_x_21) ;  /* 0xffffff28000c7947 */ /* 0x000fea000383ffff */
.L_x_25:
[----:B-1----:R1:W2:Y:S02]  /*f030*/  SYNCS.PHASECHK.TRANS64.TRYWAIT P0, [R3+URZ+0x80], R0 ;  /* 0x00008000030075a7 */ /* 0x0022a400080011ff */
[----:B--2---:R-:W-:Y:S05]  /*f040*/  @!P0 NANOSLEEP.SYNCS 0x989680 ;  /* 0x009896800000895d */ /* 0x004fea0003900000 */
[----:B------:R-:W2:Y:S02]  /*f050*/  @!P0 SYNCS.PHASECHK.TRANS64 P0, [R3+URZ+0x80], R0 ;  /* 0x00008000030085a7 */ /* 0x000ea400080010ff */
[----:B--2---:R-:W-:Y:S05]  /*f060*/  @!P0 BRA `(.L_x_25) ;  /* 0xfffffffc00f08947 */ /* 0x004fea000383ffff */
[----:B------:R-:W-:Y:S05]  /*f070*/  BRA `(.L_x_174) ;  /* 0xffffff2800b07947 */ /* 0x000fea000383ffff */
.L_x_29:
[----:B-1----:R-:W-:-:S07]  /*f080*/  MOV R0, UR4 ;  /* 0x0000000400007c02 */ /* 0x002fce0008000f00 */
.L_x_175:
[----:B-1----:R1:W2:Y:S02]  /*f090*/  SYNCS.PHASECHK.TRANS64.TRYWAIT P0, [R0+URZ], R3 ;  /* 0x00000003000075a7 */ /* 0x0022a400080011ff */
[----:B--2---:R-:W-:Y:S05]  /*f0a0*/  @!P0 NANOSLEEP.SYNCS 0x989680 ;  /* 0x009896800000895d */ /* 0x004fea0003900000 */
[----:B------:R-:W2:Y:S02]  /*f0b0*/  @!P0 SYNCS.PHASECHK.TRANS64 P0, [R0+URZ], R3 ;  /* 0x00000003000085a7 */ /* 0x000ea400080010ff */
[----:B--2---:R-:W-:Y:S05]  /*f0c0*/  @!P0 BRA `(.L_x_175) ;  /* 0xfffffffc00f08947 */ /* 0x004fea000383ffff */
[----:B------:R-:W-:Y:S05]  /*f0d0*/  BRA `(.L_x_176) ;  /* 0xffffff30004c7947 */ /* 0x000fea000383ffff */
.L_x_30:
[----:B------:R-:W-:-:S07]  /*f0e0*/  MOV R0, UR5 ;  /* 0x0000000500007c02 */ /* 0x000fce0008000f00 */
.L_x_177:
[----:B-1----:R1:W2:Y:S02]  /*f0f0*/  SYNCS.PHASECHK.TRANS64.TRYWAIT P0, [R0+URZ], R3 ;  /* 0x00000003000075a7 */ /* 0x0022a400080011ff */
[----:B--2---:R-:W-:Y:S05]  /*f100*/  @!P0 NANOSLEEP.SYNCS 0x989680 ;  /* 0x009896800000895d */ /* 0x004fea0003900000 */
[----:B------:R-:W2:Y:S02]  /*f110*/  @!P0 SYNCS.PHASECHK.TRANS64 P0, [R0+URZ], R3 ;  /* 0x00000003000085a7 */ /* 0x000ea400080010ff */
[----:B--2---:R-:W-:Y:S05]  /*f120*/  @!P0 BRA `(.L_x_177) ;  /* 0xfffffffc00f08947 */ /* 0x004fea000383ffff */
[----:B------:R-:W-:Y:S05]  /*f130*/  BRA `(.L_x_178) ;  /* 0xffffff3000587947 */ /* 0x000fea000383ffff */
.L_x_31:
[----:B------:R-:W-:-:S07]  /*f140*/  MOV R0, UR5 ;  /* 0x0000000500007c02 */ /* 0x000fce0008000f00 */
.L_x_179:
[----:B-1----:R1:W2:Y:S02]  /*f150*/  SYNCS.PHASECHK.TRANS64.TRYWAIT P0, [R0+URZ], R3 ;  /* 0x00000003000075a7 */ /* 0x0022a400080011ff */
[----:B--2---:R-:W-:Y:S05]  /*f160*/  @!P0 NANOSLEEP.SYNCS 0x989680 ;  /* 0x009896800000895d */ /* 0x004fea0003900000 */
[----:B------:R-:W2:Y:S02]  /*f170*/  @!P0 SYNCS.PHASECHK.TRANS64 P0, [R0+URZ], R3 ;  /* 0x00000003000085a7 */ /* 0x000ea400080010ff */
[----:B--2---:R-:W-:Y:S05]  /*f180*/  @!P0 BRA `(.L_x_179) ;  /* 0xfffffffc00f08947 */ /* 0x004fea000383ffff */
[----:B------:R-:W-:Y:S05]  /*f190*/  BRA `(.L_x_180) ;  /* 0xffffff3000647947 */ /* 0x000fea000383ffff */
.L_x_34:
[----:B-1----:R1:W2:Y:S02]  /*f1a0*/  SYNCS.PHASECHK.TRANS64.TRYWAIT P0, [R2+URZ+0xb0], R5 ;  /* 0x0000b005020075a7 */ /* 0x0022a400080011ff */
[----:B--2---:R-:W-:Y:S05]  /*f1b0*/  @!P0 NANOSLEEP.SYNCS 0x989680 ;  /* 0x009896800000895d */ /* 0x004fea0003900000 */
[----:B------:R-:W2:Y:S02]  /*f1c0*/  @!P0 SYNCS.PHASECHK.TRANS64 P0, [R2+URZ+0xb0], R5 ;  /* 0x0000b005020085a7 */ /* 0x000ea400080010ff */
[----:B--2---:R-:W-:Y:S05]  /*f1d0*/  @!P0 BRA `(.L_x_34) ;  /* 0xfffffffc00f08947 */ /* 0x004fea000383ffff */
[----:B------:R-:W-:Y:S05]  /*f1e0*/  BRA `(.L_x_181) ;  /* 0xffffff3000c07947 */ /* 0x000fea000383ffff */
.L_x_35:
[----:B------:R-:W-:-:S07]  /*f1f0*/  MOV R2, UR4 ;  /* 0x0000000400027c02 */ /* 0x000fce0008000f00 */
.L_x_182:
[----:B-1----:R1:W2:Y:S02]  /*f200*/  SYNCS.PHASECHK.TRANS64.TRYWAIT P0, [R2+URZ+0x90], R5 ;  /* 0x00009005020075a7 */ /* 0x0022a400080011ff */
[----:B--2---:R-:W-:Y:S05]  /*f210*/  @!P0 NANOSLEEP.SYNCS 0x989680 ;  /* 0x009896800000895d */ /* 0x004fea0003900000 */
[----:B------:R-:W2:Y:S02]  /*f220*/  @!P0 SYNCS.PHASECHK.TRANS64 P0, [R2+URZ+0x90], R5 ;  /* 0x00009005020085a7 */ /* 0x000ea400080010ff */
[----:B--2---:R-:W-:Y:S05]  /*f230*/  @!P0 BRA `(.L_x_182) ;  /* 0xfffffffc00f08947 */ /* 0x004fea000383ffff */
[----:B------:R-:W-:Y:S05]  /*f240*/  BRA `(.L_x_183) ;  /* 0xffffff3000d07947 */ /* 0x000fea000383ffff */
.L_x_36:
[----:B-1----:R1:W2:Y:S02]  /*f250*/  SYNCS.PHASECHK.TRANS64.TRYWAIT P1, [R2+URZ+0x80], R5 ;  /* 0x00008005020075a7 */ /* 0x0022a400080211ff */
[----:B--2---:R-:W-:Y:S05]  /*f260*/  @!P1 NANOSLEEP.SYNCS 0x989680 ;  /* 0x009896800000995d */ /* 0x004fea0003900000 */
[----:B------:R-:W2:Y:S02]  /*f270*/  @!P1 SYNCS.PHASECHK.TRANS64 P1, [R2+URZ+0x80], R5 ;  /* 0x00008005020095a7 */ /* 0x000ea400080210ff */
[----:B--2---:R-:W-:Y:S05]  /*f280*/  @!P1 BRA `(.L_x_36) ;  /* 0xfffffffc00f09947 */ /* 0x004fea000383ffff */
[----:B------:R-:W-:Y:S05]  /*f290*/  BRA `(.L_x_184) ;  /* 0xffffff3400007947 */ /* 0x000fea000383ffff */
.L_x_39:
[----:B------:R-:W-:-:S07]  /*f2a0*/  MOV R0, UR4 ;  /* 0x0000000400007c02 */ /* 0x000fce0008000f00 */
.L_x_185:
[----:B-1----:R1:W2:Y:S02]  /*f2b0*/  SYNCS.PHASECHK.TRANS64.TRYWAIT P0, [R0+URZ+0x90], R3 ;  /* 0x00009003000075a7 */ /* 0x0022a400080011ff */
[----:B--2---:R-:W-:Y:S05]  /*f2c0*/  @!P0 NANOSLEEP.SYNCS 0x989680 ;  /* 0x009896800000895d */ /* 0x004fea0003900000 */
[----:B------:R-:W2:Y:S02]  /*f2d0*/  @!P0 SYNCS.PHASECHK.TRANS64 P0, [R0+URZ+0x90], R3 ;  /* 0x00009003000085a7 */ /* 0x000ea400080010ff */
[----:B--2---:R-:W-:Y:S05]  /*f2e0*/  @!P0 BRA `(.L_x_185) ;  /* 0xfffffffc00f08947 */ /* 0x004fea000383ffff */
[----:B------:R-:W-:Y:S05]  /*f2f0*/  BRA `(.L_x_38) ;  /* 0xffffff3400547947 */ /* 0x000fea000383ffff */
.L_x_46:
[----:B-1----:R1:W2:Y:S02]  /*f300*/  SYNCS.PHASECHK.TRANS64.TRYWAIT P0, [R0+URZ+0x80], R5 ;  /* 0x00008005000075a7 */ /* 0x0022a400080011ff */
[----:B--2---:R-:W-:Y:S05]  /*f310*/  @!P0 NANOSLEEP.SYNCS 0x989680 ;  /* 0x009896800000895d */ /* 0x004fea0003900000 */
[----:B------:R-:W2:Y:S02]  /*f320*/  @!P0 SYNCS.PHASECHK.TRANS64 P0, [R0+URZ+0x80], R5 ;  /* 0x00008005000085a7 */ /* 0x000ea400080010ff */
[----:B--2---:R-:W-:Y:S05]  /*f330*/  @!P0 BRA `(.L_x_46) ;  /* 0xfffffffc00f08947 */ /* 0x004fea000383ffff */
[----:B------:R-:W-:Y:S05]  /*f340*/  BRA `(.L_x_186) ;  /* 0xffffff3800b47947 */ /* 0x000fea000383ffff */
.L_x_49:
[----:B-1----:R-:W-:Y:S07]  /*f350*/  MOV R0, UR8 ;  /* 0x0000000800007c02 */ /* 0x002fee0008000f00 */
.L_x_187:
[----:B-1----:R1:W2:Y:S02]  /*f360*/  SYNCS.PHASECHK.TRANS64.TRYWAIT P0, [R0+URZ], R5 ;  /* 0x00000005000075a7 */ /* 0x0022a400080011ff */
[----:B--2---:R-:W-:Y:S05]  /*f370*/  @!P0 NANOSLEEP.SYNCS 0x989680 ;  /* 0x009896800000895d */ /* 0x004fea0003900000 */
[----:B------:R-:W2:Y:S02]  /*f380*/  @!P0 SYNCS.PHASECHK.TRANS64 P0, [R0+URZ], R5 ;  /* 0x00000005000085a7 */ /* 0x000ea400080010ff */
[----:B--2---:R-:W-:Y:S05]  /*f390*/  @!P0 BRA `(.L_x_187) ;  /* 0xfffffffc00f08947 */ /* 0x004fea000383ffff */
[----:B------:R-:W-:Y:S05]  /*f3a0*/  BRA `(.L_x_48) ;  /* 0xffffff3c001c7947 */ /* 0x000fea000383ffff */
.L_x_51:
[----:B-1----:R-:W-:Y:S07]  /*f3b0*/  MOV R0, UR16 ;  /* 0x0000001000007c02 */ /* 0x002fee0008000f00 */
.L_x_188:
[----:B-1----:R1:W4:Y:S02]  /*f3c0*/  SYNCS.PHASECHK.TRANS64.TRYWAIT P0, [R0+URZ+0xa8], R5 ;  /* 0x0000a805000075a7 */ /* 0x00232400080011ff */
[----:B----4-:R-:W-:Y:S05]  /*f3d0*/  @!P0 NANOSLEEP.SYNCS 0x989680 ;  /* 0x009896800000895d */ /* 0x010fea0003900000 */
[----:B------:R-:W4:Y:S02]  /*f3e0*/  @!P0 SYNCS.PHASECHK.TRANS64 P0, [R0+URZ+0xa8], R5 ;  /* 0x0000a805000085a7 */ /* 0x000f2400080010ff */
[----:B----4-:R-:W-:Y:S05]  /*f3f0*/  @!P0 BRA `(.L_x_188) ;  /* 0xfffffffc00f08947 */ /* 0x010fea000383ffff */
[----:B------:R-:W-:Y:S05]  /*f400*/  BRA `(.L_x_50) ;  /* 0xffffff3c005c7947 */ /* 0x000fea000383ffff */
.L_x_54:
[----:B------:R-:W-:-:S07]  /*f410*/  MOV R0, UR16 ;  /* 0x0000001000007c02 */ /* 0x000fce0008000f00 */
.L_x_189:
[----:B--2---:R2:W4:Y:S02]  /*f420*/  SYNCS.PHASECHK.TRANS64.TRYWAIT P0, [R0+URZ+0xd0], R3 ;  /* 0x0000d003000075a7 */ /* 0x00452400080011ff */
[----:B----4-:R-:W-:Y:S05]  /*f430*/  @!P0 NANOSLEEP.SYNCS 0x989680 ;  /* 0x009896800000895d */ /* 0x010fea0003900000 */
[----:B------:R-:W4:Y:S02]  /*f440*/  @!P0 SYNCS.PHASECHK.TRANS64 P0, [R0+URZ+0xd0], R3 ;  /* 0x0000d003000085a7 */ /* 0x000f2400080010ff */
[----:B----4-:R-:W-:Y:S05]  /*f450*/  @!P0 BRA `(.L_x_189) ;  /* 0xfffffffc00f08947 */ /* 0x010fea000383ffff */
[----:B------:R-:W-:Y:S05]  /*f460*/  BRA `(.L_x_190) ;  /* 0xffffff4000107947 */ /* 0x000fea000383ffff */
.L_x_59:
[----:B-1----:R1:W2:Y:S02]  /*f470*/  SYNCS.PHASECHK.TRANS64.TRYWAIT P0, [R8+URZ+0x80], R5 ;  /* 0x00008005080075a7 */ /* 0x0022a400080011ff */
[----:B--2---:R-:W-:Y:S05]  /*f480*/  @!P0 NANOSLEEP.SYNCS 0x989680 ;  /* 0x009896800000895d */ /* 0x004fea0003900000 */
[----:B------:R-:W2:Y:S02]  /*f490*/  @!P0 SYNCS.PHASECHK.TRANS64 P0, [R8+URZ+0x80], R5 ;  /* 0x00008005080085a7 */ /* 0x000ea400080010ff */
[----:B--2---:R-:W-:Y:S05]  /*f4a0*/  @!P0 BRA `(.L_x_59) ;  /* 0xfffffffc00f08947 */ /* 0x004fea000383ffff */
[----:B------:R-:W-:Y:S05]  /*f4b0*/  BRA `(.L_x_191) ;  /* 0xffffff4400447947 */ /* 0x000fea000383ffff */
.L_x_62:
[----:B------:R-:W-:Y:S07]  /*f4c0*/  MOV R0, UR32 ;  /* 0x0000002000007c02 */ /* 0x000fee0008000f00 */
.L_x_192:
[----:B-1----:R1:W2:Y:S02]  /*f4d0*/  SYNCS.PHASECHK.TRANS64.TRYWAIT P0, [R0+URZ+0x78], R5 ;  /* 0x00007805000075a7 */ /* 0x0022a400080011ff */
[----:B--2---:R-:W-:Y:S05]  /*f4e0*/  @!P0 NANOSLEEP.SYNCS 0x989680 ;  /* 0x009896800000895d */ /* 0x004fea0003900000 */
[----:B------:R-:W2:Y:S02]  /*f4f0*/  @!P0 SYNCS.PHASECHK.TRANS64 P0, [R0+URZ+0x78], R5 ;  /* 0x00007805000085a7 */ /* 0x000ea400080010ff */
[----:B--2---:R-:W-:Y:S05]  /*f500*/  @!P0 BRA `(.L_x_192) ;  /* 0xfffffffc00f08947 */ /* 0x004fea000383ffff */
[----:B------:R-:W-:Y:S05]  /*f510*/  BRA `(.L_x_61) ;  /* 0xffffff4800bc7947 */ /* 0x000fea000383ffff */
.L_x_65:
[----:B------:R-:W-:Y:S07]  /*f520*/  MOV R0, UR16 ;  /* 0x0000001000007c02 */ /* 0x000fee0008000f00 */
.L_x_193:
[----:B-1----:R1:W2:Y:S02]  /*f530*/  SYNCS.PHASECHK.TRANS64.TRYWAIT P0, [R0+URZ+0x58], R5 ;  /* 0x00005805000075a7 */ /* 0x0022a400080011ff */
[----:B--2---:R-:W-:Y:S05]  /*f540*/  @!P0 NANOSLEEP.SYNCS 0x989680 ;  /* 0x009896800000895d */ /* 0x004fea0003900000 */
[----:B------:R-:W2:Y:S02]  /*f550*/  @!P0 SYNCS.PHASECHK.TRANS64 P0, [R0+URZ+0x58], R5 ;  /* 0x00005805000085a7 */ /* 0x000ea400080010ff */
[----:B--2---:R-:W-:Y:S05]  /*f560*/  @!P0 BRA `(.L_x_193) ;  /* 0xfffffffc00f08947 */ /* 0x004fea000383ffff */
[----:B------:R-:W-:Y:S05]  /*f570*/  BRA `(.L_x_194) ;  /* 0xffffff4c00247947 */ /* 0x000fea000383ffff */
.L_x_66:
[----:B------:R-:W-:Y:S07]  /*f580*/  MOV R0, UR17 ;  /* 0x0000001100007c02 */ /* 0x000fee0008000f00 */
.L_x_195:
[----:B-1----:R1:W2:Y:S02]  /*f590*/  SYNCS.PHASECHK.TRANS64.TRYWAIT P0, [R0+URZ+0x58], R5 ;  /* 0x00005805000075a7 */ /* 0x0022a400080011ff */
[----:B--2---:R-:W-:Y:S05]  /*f5a0*/  @!P0 NANOSLEEP.SYNCS 0x989680 ;  /* 0x009896800000895d */ /* 0x004fea0003900000 */
[----:B------:R-:W2:Y:S02]  /*f5b0*/  @!P0 SYNCS.PHASECHK.TRANS64 P0, [R0+URZ+0x58], R5 ;  /* 0x00005805000085a7 */ /* 0x000ea400080010ff */
[----:B--2---:R-:W-:Y:S05]  /*f5c0*/  @!P0 BRA `(.L_x_195) ;  /* 0xfffffffc00f08947 */ /* 0x004fea000383ffff */
[----:B------:R-:W-:Y:S05]  /*f5d0*/  BRA `(.L_x_196) ;  /* 0xffffff5000047947 */ /* 0x000fea000383ffff */
.L_x_67:
[----:B------:R-:W-:Y:S07]  /*f5e0*/  MOV R0, UR16 ;  /* 0x0000001000007c02 */ /* 0x000fee0008000f00 */
.L_x_197:
[----:B-1----:R1:W2:Y:S02]  /*f5f0*/  SYNCS.PHASECHK.TRANS64.TRYWAIT P0, [R0+URZ+0x58], R7 ;  /* 0x00005807000075a7 */ /* 0x0022a400080011ff */
[----:B--2---:R-:W-:Y:S05]  /*f600*/  @!P0 NANOSLEEP.SYNCS 0x989680 ;  /* 0x009896800000895d */ /* 0x004fea0003900000 */
[----:B------:R-:W2:Y:S02]  /*f610*/  @!P0 SYNCS.PHASECHK.TRANS64 P0, [R0+URZ+0x58], R7 ;  /* 0x00005807000085a7 */ /* 0x000ea400080010ff */
[----:B--2---:R-:W-:Y:S05]  /*f620*/  @!P0 BRA `(.L_x_197) ;  /* 0xfffffffc00f08947 */ /* 0x004fea000383ffff */
[----:B------:R-:W-:Y:S05]  /*f630*/  BRA `(.L_x_198) ;  /* 0xffffff5000d87947 */ /* 0x000fea000383ffff */
.L_x_68:
[----:B------:R-:W-:Y:S07]  /*f640*/  MOV R0, UR21 ;  /* 0x0000001500007c02 */ /* 0x000fee0008000f00 */
.L_x_199:
[----:B-1----:R1:W2:Y:S02]  /*f650*/  SYNCS.PHASECHK.TRANS64.TRYWAIT P0, [R0+URZ+0x58], R7 ;  /* 0x00005807000075a7 */ /* 0x0022a400080011ff */
[----:B--2---:R-:W-:Y:S05]  /*f660*/  @!P0 NANOSLEEP.SYNCS 0x989680 ;  /* 0x009896800000895d */ /* 0x004fea0003900000 */
[----:B------:R-:W2:Y:S02]  /*f670*/  @!P0 SYNCS.PHASECHK.TRANS64 P0, [R0+URZ+0x58], R7 ;  /* 0x00005807000085a7 */ /* 0x000ea400080010ff */
[----:B--2---:R-:W-:Y:S05]  /*f680*/  @!P0 BRA `(.L_x_199) ;  /* 0xfffffffc00f08947 */ /* 0x004fea000383ffff */
[----:B------:R-:W-:Y:S05]  /*f690*/  BRA `(.L_x_200) ;  /* 0xffffff5400a87947 */ /* 0x000fea000383ffff */
.L_x_69:
[----:B------:R-:W-:Y:S07]  /*f6a0*/  MOV R0, UR6 ;  /* 0x0000000600007c02 */ /* 0x000fee0008000f00 */
.L_x_201:
[----:B-1----:R1:W2:Y:S02]  /*f6b0*/  SYNCS.PHASECHK.TRANS64.TRYWAIT P0, [R0+URZ+0x58], R7 ;  /* 0x00005807000075a7 */ /* 0x0022a400080011ff */
[----:B--2---:R-:W-:Y:S05]  /*f6c0*/  @!P0 NANOSLEEP.SYNCS 0x989680 ;  /* 0x009896800000895d */ /* 0x004fea0003900000 */
[----:B------:R-:W2:Y:S02]  /*f6d0*/  @!P0 SYNCS.PHASECHK.TRANS64 P0, [R0+URZ+0x58], R7 ;  /* 0x00005807000085a7 */ /* 0x000ea400080010ff */
[----:B--2---:R-:W-:Y:S05]  /*f6e0*/  @!P0 BRA `(.L_x_201) ;  /* 0xfffffffc00f08947 */ /* 0x004fea000383ffff */
[----:B------:R-:W-:Y:S05]  /*f6f0*/  BRA `(.L_x_202) ;  /* 0xffffff5800587947 */ /* 0x000fea000383ffff */
.L_x_70:
[----:B------:R-:W-:Y:S07]  /*f700*/  MOV R0, UR16 ;  /* 0x0000001000007c02 */ /* 0x000fee0008000f00 */
.L_x_203:
[----:B-1----:R1:W2:Y:S02]  /*f710*/  SYNCS.PHASECHK.TRANS64.TRYWAIT P0, [R0+URZ+0x58], R7 ;  /* 0x00005807000075a7 */ /* 0x0022a400080011ff */
[----:B--2---:R-:W-:Y:S05]  /*f720*/  @!P0 NANOSLEEP.SYNCS 0x989680 ;  /* 0x009896800000895d */ /* 0x004fea0003900000 */
[----:B------:R-:W2:Y:S02]  /*f730*/  @!P0 SYNCS.PHASECHK.TRANS64 P0, [R0+URZ+0x58], R7 ;  /* 0x00005807000085a7 */ /* 0x000ea400080010ff */
[----:B--2---:R-:W-:Y:S05]  /*f740*/  @!P0 BRA `(.L_x_203) ;  /* 0xfffffffc00f08947 */ /* 0x004fea000383ffff */
[----:B------:R-:W-:Y:S05]  /*f750*/  BRA `(.L_x_204) ;  /* 0xffffff5c00087947 */ /* 0x000fea000383ffff */
.L_x_71:
[----:B------:R-:W-:Y:S07]  /*f760*/  MOV R0, UR17 ;  /* 0x0000001100007c02 */ /* 0x000fee0008000f00 */
.L_x_205:
[----:B-1----:R1:W2:Y:S02]  /*f770*/  SYNCS.PHASECHK.TRANS64.TRYWAIT P0, [R0+URZ+0x58], R7 ;  /* 0x00005807000075a7 */ /* 0x0022a400080011ff */
[----:B--2---:R-:W-:Y:S05]  /*f780*/  @!P0 NANOSLEEP.SYNCS 0x989680 ;  /* 0x009896800000895d */ /* 0x004fea0003900000 */
[----:B------:R-:W2:Y:S02]  /*f790*/  @!P0 SYNCS.PHASECHK.TRANS64 P0, [R0+URZ+0x58], R7 ;  /* 0x00005807000085a7 */ /* 0x000ea400080010ff */
[----:B--2---:R-:W-:Y:S05]  /*f7a0*/  @!P0 BRA `(.L_x_205) ;  /* 0xfffffffc00f08947 */ /* 0x004fea000383ffff */
[----:B------:R-:W-:Y:S05]  /*f7b0*/  BRA `(.L_x_206) ;  /* 0xffffff5c00d87947 */ /* 0x000fea000383ffff */
.L_x_72:
[----:B------:R-:W-:Y:S07]  /*f7c0*/  MOV R0, UR16 ;  /* 0x0000001000007c02 */ /* 0x000fee0008000f00 */
.L_x_207:
[----:B-1----:R1:W2:Y:S02]  /*f7d0*/  SYNCS.PHASECHK.TRANS64.TRYWAIT P0, [R0+URZ+0x58], R5 ;  /* 0x00005805000075a7 */ /* 0x0022a400080011ff */
[----:B--2---:R-:W-:Y:S05]  /*f7e0*/  @!P0 NANOSLEEP.SYNCS 0x989680 ;  /* 0x009896800000895d */ /* 0x004fea0003900000 */
[----:B------:R-:W2:Y:S02]  /*f7f0*/  @!P0 SYNCS.PHASECHK.TRANS64 P0, [R0+URZ+0x58], R5 ;  /* 0x00005805000085a7 */ /* 0x000ea400080010ff */
[----:B--2---:R-:W-:Y:S05]  /*f800*/  @!P0 BRA `(.L_x_207) ;  /* 0xfffffffc00f08947 */ /* 0x004fea000383ffff */
[----:B------:R-:W-:Y:S05]  /*f810*/  BRA `(.L_x_208) ;  /* 0xffffff6000a87947 */ /* 0x000fea000383ffff */
.L_x_74:
[----:B------:R-:W-:-:S07]  /*f820*/  MOV R0, UR4 ;  /* 0x0000000400007c02 */ /* 0x000fce0008000f00 */
.L_x_209:
[----:B-1----:R1:W2:Y:S02]  /*f830*/  SYNCS.PHASECHK.TRANS64.TRYWAIT P0, [R0+URZ], R3 ;  /* 0x00000003000075a7 */ /* 0x0022a400080011ff */
[----:B--2---:R-:W-:Y:S05]  /*f840*/  @!P0 NANOSLEEP.SYNCS 0x989680 ;  /* 0x009896800000895d */ /* 0x004fea0003900000 */
[----:B------:R-:W2:Y:S02]  /*f850*/  @!P0 SYNCS.PHASECHK.TRANS64 P0, [R0+URZ], R3 ;  /* 0x00000003000085a7 */ /* 0x000ea400080010ff */
[----:B--2---:R-:W-:Y:S05]  /*f860*/  @!P0 BRA `(.L_x_209) ;  /* 0xfffffffc00f08947 */ /* 0x004fea000383ffff */
[----:B------:R-:W-:Y:S05]  /*f870*/  BRA `(.L_x_210) ;  /* 0xffffff64009c7947 */ /* 0x000fea000383ffff */
.L_x_75:
[----:B------:R-:W-:-:S07]  /*f880*/  MOV R0, UR5 ;  /* 0x0000000500007c02 */ /* 0x000fce0008000f00 */
.L_x_211:
[----:B-1----:R1:W2:Y:S02]  /*f890*/  SYNCS.PHASECHK.TRANS64.TRYWAIT P0, [R0+URZ], R3 ;  /* 0x00000003000075a7 */ /* 0x0022a400080011ff */
[----:B--2---:R-:W-:Y:S05]  /*f8a0*/  @!P0 NANOSLEEP.SYNCS 0x989680 ;  /* 0x009896800000895d */ /* 0x004fea0003900000 */
[----:B------:R-:W2:Y:S02]  /*f8b0*/  @!P0 SYNCS.PHASECHK.TRANS64 P0, [R0+URZ], R3 ;  /* 0x00000003000085a7 */ /* 0x000ea400080010ff */
[----:B--2---:R-:W-:Y:S05]  /*f8c0*/  @!P0 BRA `(.L_x_211) ;  /* 0xfffffffc00f08947 */ /* 0x004fea000383ffff */
[----:B------:R-:W-:Y:S05]  /*f8d0*/  BRA `(.L_x_212) ;  /* 0xffffff6400a87947 */ /* 0x000fea000383ffff */
.L_x_77:
[----:B--2---:R2:W3:Y:S02]  /*f8e0*/  SYNCS.PHASECHK.TRANS64.TRYWAIT P0, [R0+URZ+0x80], R3 ;  /* 0x00008003000075a7 */ /* 0x0044e400080011ff */
[----:B---3--:R-:W-:Y:S05]  /*f8f0*/  @!P0 NANOSLEEP.SYNCS 0x989680 ;  /* 0x009896800000895d */ /* 0x008fea0003900000 */
[----:B------:R-:W3:Y:S02]  /*f900*/  @!P0 SYNCS.PHASECHK.TRANS64 P0, [R0+URZ+0x80], R3 ;  /* 0x00008003000085a7 */ /* 0x000ee400080010ff */
[----:B---3--:R-:W-:Y:S05]  /*f910*/  @!P0 BRA `(.L_x_77) ;  /* 0xfffffffc00f08947 */ /* 0x008fea000383ffff */
[----:B------:R-:W-:Y:S05]  /*f920*/  BRA `(.L_x_213) ;  /* 0xffffff6800987947 */ /* 0x000fea000383ffff */
.L_x_87:
[----:B-1----:R1:W3:Y:S02]  /*f930*/  SYNCS.PHASECHK.TRANS64.TRYWAIT P0, [R4+URZ+0x40], R3 ;  /* 0x00004003040075a7 */ /* 0x0022e400080011ff */
[----:B---3--:R-:W-:Y:S05]  /*f940*/  @!P0 NANOSLEEP.SYNCS 0x989680 ;  /* 0x009896800000895d */ /* 0x008fea0003900000 */
[----:B------:R-:W3:Y:S02]  /*f950*/  @!P0 SYNCS.PHASECHK.TRANS64 P0, [R4+URZ+0x40], R3 ;  /* 0x00004003040085a7 */ /* 0x000ee400080010ff */
[----:B---3--:R-:W-:Y:S05]  /*f960*/  @!P0 BRA `(.L_x_87) ;  /* 0xfffffffc00f08947 */ /* 0x008fea000383ffff */
[----:B------:R-:W-:Y:S05]  /*f970*/  BRA `(.L_x_86) ;  /* 0xffffff7800647947 */ /* 0x000fea000383ffff */
.L_x_89:
[----:B-1----:R-:W-:Y:S04]  /*f980*/  MOV R3, UR47 ;  /* 0x0000002f00037c02 */ /* 0x002fe80008000f00 */
[----:B------:R1:W2:Y:S03]  /*f990*/  SYNCS.PHASECHK.TRANS64.TRYWAIT P1, [R3+URZ+0xa0], R0 ;  /* 0x0000a000030075a7 */ /* 0x0002a600080211ff */
[----:B--2---:R-:W-:Y:S05]  /*f9a0*/  @!P1 NANOSLEEP.SYNCS 0x989680 ;  /* 0x009896800000995d */ /* 0x004fea0003900000 */
[----:B------:R-:W2:Y:S02]  /*f9b0*/  @!P1 SYNCS.PHASECHK.TRANS64 P1, [R3+URZ+0xa0], R0 ;  /* 0x0000a000030095a7 */ /* 0x000ea400080210ff */
[----:B--2---:R-:W-:Y:S05]  /*f9c0*/  @!P1 BRA `(.L_x_89) ;  /* 0xfffffffc00ec9947 */ /* 0x004fea000383ffff */
[----:B------:R-:W-:Y:S05]  /*f9d0*/  BRA `(.L_x_88) ;  /* 0xffffff7c004c7947 */ /* 0x000fea000383ffff */
.L_x_100:
[----:B-1----:R1:W2:Y:S02]  /*f9e0*/  SYNCS.PHASECHK.TRANS64.TRYWAIT P0, [R5+URZ+0x40], R0 ;  /* 0x00004000050075a7 */ /* 0x0022a400080011ff */
[----:B--2---:R-:W-:Y:S05]  /*f9f0*/  @!P0 NANOSLEEP.SYNCS 0x989680 ;  /* 0x009896800000895d */ /* 0x004fea0003900000 */
[----:B------:R-:W2:Y:S02]  /*fa00*/  @!P0 SYNCS.PHASECHK.TRANS64 P0, [R5+URZ+0x40], R0 ;  /* 0x00004000050085a7 */ /* 0x000ea400080010ff */
[----:B--2---:R-:W-:Y:S05]  /*fa10*/  @!P0 BRA `(.L_x_100) ;  /* 0xfffffffc00f08947 */ /* 0x004fea000383ffff */
[----:B------:R-:W-:Y:S05]  /*fa20*/  BRA `(.L_x_99) ;  /* 0xffffff8800407947 */ /* 0x000fea000383ffff */
.L_x_110:
[----:B-1----:R1:W2:Y:S02]  /*fa30*/  SYNCS.PHASECHK.TRANS64.TRYWAIT P0, [R5+URZ+0x40], R4 ;  /* 0x00004004050075a7 */ /* 0x0022a400080011ff */
[----:B--2---:R-:W-:Y:S05]  /*fa40*/  @!P0 NANOSLEEP.SYNCS 0x989680 ;  /* 0x009896800000895d */ /* 0x004fea0003900000 */
[----:B------:R-:W2:Y:S02]  /*fa50*/  @!P0 SYNCS.PHASECHK.TRANS64 P0, [R5+URZ+0x40], R4 ;  /* 0x00004004050085a7 */ /* 0x000ea400080010ff */
[----:B--2---:R-:W-:Y:S05]  /*fa60*/  @!P0 BRA `(.L_x_110) ;  /* 0xfffffffc00f08947 */ /* 0x004fea000383ffff */
[----:B------:R-:W-:Y:S05]  /*fa70*/  BRA `(.L_x_109) ;  /* 0xffffff9400fc7947 */ /* 0x000fea000383ffff */
.L_x_120:
[----:B-1----:R1:W2:Y:S02]  /*fa80*/  SYNCS.PHASECHK.TRANS64.TRYWAIT P0, [R5+URZ+0x40], R4 ;  /* 0x00004004050075a7 */ /* 0x0022a400080011ff */
[----:B--2---:R-:W-:Y:S05]  /*fa90*/  @!P0 NANOSLEEP.SYNCS 0x989680 ;  /* 0x009896800000895d */ /* 0x004fea0003900000 */
[----:B------:R-:W2:Y:S02]  /*faa0*/  @!P0 SYNCS.PHASECHK.TRANS64 P0, [R5+URZ+0x40], R4 ;  /* 0x00004004050085a7 */ /* 0x000ea400080010ff */
[----:B--2---:R-:W-:Y:S05]  /*fab0*/  @!P0 BRA `(.L_x_120) ;  /* 0xfffffffc00f08947 */ /* 0x004fea000383ffff */
[----:B------:R-:W-:Y:S05]  /*fac0*/  BRA `(.L_x_119) ;  /* 0xffffffa400bc7947 */ /* 0x000fea000383ffff */
.L_x_130:
[----:B-1----:R1:W2:Y:S02]  /*fad0*/  SYNCS.PHASECHK.TRANS64.TRYWAIT P0, [R5+URZ+0x40], R4 ;  /* 0x00004004050075a7 */ /* 0x0022a400080011ff */
[----:B--2---:R-:W-:Y:S05]  /*fae0*/  @!P0 NANOSLEEP.SYNCS 0x989680 ;  /* 0x009896800000895d */ /* 0x004fea0003900000 */
[----:B------:R-:W2:Y:S02]  /*faf0*/  @!P0 SYNCS.PHASECHK.TRANS64 P0, [R5+URZ+0x40], R4 ;  /* 0x00004004050085a7 */ /* 0x000ea400080010ff */
[----:B--2---:R-:W-:Y:S05]  /*fb00*/  @!P0 BRA `(.L_x_130) ;  /* 0xfffffffc00f08947 */ /* 0x004fea000383ffff */
[----:B------:R-:W-:Y:S05]  /*fb10*/  BRA `(.L_x_129) ;  /* 0xffffffb4007c7947 */ /* 0x000fea000383ffff */
.L_x_140:
[----:B-1----:R1:W2:Y:S02]  /*fb20*/  SYNCS.PHASECHK.TRANS64.TRYWAIT P0, [R5+URZ+0x40], R4 ;  /* 0x00004004050075a7 */ /* 0x0022a400080011ff */
[----:B--2---:R-:W-:Y:S05]  /*fb30*/  @!P0 NANOSLEEP.SYNCS 0x989680 ;  /* 0x009896800000895d */ /* 0x004fea0003900000 */
[----:B------:R-:W2:Y:S02]  /*fb40*/  @!P0 SYNCS.PHASECHK.TRANS64 P0, [R5+URZ+0x40], R4 ;  /* 0x00004004050085a7 */ /* 0x000ea400080010ff */
[----:B--2---:R-:W-:Y:S05]  /*fb50*/  @!P0 BRA `(.L_x_140) ;  /* 0xfffffffc00f08947 */ /* 0x004fea000383ffff */
[----:B------:R-:W-:Y:S05]  /*fb60*/  BRA `(.L_x_139) ;  /* 0xffffffc4003c7947 */ /* 0x000fea000383ffff */
.L_x_150:
[----:B-1----:R1:W2:Y:S02]  /*fb70*/  SYNCS.PHASECHK.TRANS64.TRYWAIT P0, [R5+URZ+0x40], R4 ;  /* 0x00004004050075a7 */ /* 0x0022a400080011ff */
[----:B--2---:R-:W-:Y:S05]  /*fb80*/  @!P0 NANOSLEEP.SYNCS 0x989680 ;  /* 0x009896800000895d */ /* 0x004fea0003900000 */
[----:B------:R-:W2:Y:S02]  /*fb90*/  @!P0 SYNCS.PHASECHK.TRANS64 P0, [R5+URZ+0x40], R4 ;  /* 0x00004004050085a7 */ /* 0x000ea400080010ff */
[----:B--2---:R-:W-:Y:S05]  /*fba0*/  @!P0 BRA `(.L_x_150) ;  /* 0xfffffffc00f08947 */ /* 0x004fea000383ffff */
[----:B------:R-:W-:Y:S05]  /*fbb0*/  BRA `(.L_x_149) ;  /* 0xffffffd000fc7947 */ /* 0x000fea000383ffff */
.L_x_160:
[----:B-1----:R1:W2:Y:S02]  /*fbc0*/  SYNCS.PHASECHK.TRANS64.TRYWAIT P0, [R3+URZ+0x40], R102 ;  /* 0x00004066030075a7 */ /* 0x0022a400080011ff */
[----:B--2---:R-:W-:Y:S05]  /*fbd0*/  @!P0 NANOSLEEP.SYNCS 0x989680 ;  /* 0x009896800000895d */ /* 0x004fea0003900000 */
[----:B------:R-:W2:Y:S02]  /*fbe0*/  @!P0 SYNCS.PHASECHK.TRANS64 P0, [R3+URZ+0x40], R102 ;  /* 0x00004066030085a7 */ /* 0x000ea400080010ff */
[----:B--2---:R-:W-:Y:S05]  /*fbf0*/  @!P0 BRA `(.L_x_160) ;  /* 0xfffffffc00f08947 */ /* 0x004fea000383ffff */
[----:B------:R-:W-:Y:S05]  /*fc00*/  BRA `(.L_x_159) ;  /* 0xffffffe000b87947 */ /* 0x000fea000383ffff */
        .weak           $__internal_0_$__cuda_sm10x_tcgen05_guardrail_trap_col_being_dealloced_not_returned_by_alloc
        .type           $__internal_0_$__cuda_sm10x_tcgen05_guardrail_trap_col_being_dealloced_not_returned_by_alloc,@function
        .size           $__internal_0_$__cuda_sm10x_tcgen05_guardrail_trap_col_being_dealloced_not_returned_by_alloc,($__internal_1_$__cuda_sm10x_tcgen05_guardrail_trap_phase_invalid_during_alloc - $__internal_0_$__cuda_sm10x_tcgen05_guardrail_trap_col_being_dealloced_not_returned_by_alloc)
$__internal_0_$__cuda_sm10x_tcgen05_guardrail_trap_col_being_dealloced_not_returned_by_alloc:
[----:B------:R-:W-:Y:S05]  /*fc10*/  BPT.TRAP 0x1 ;  /* 0x000000040000795c */ /* 0x000fea0000300000 */
[----:B------:R-:W-:-:S04]  /*fc20*/  HFMA2 R3, -RZ, RZ, 0, 0 ;  /* 0x00000000ff037431 */ /* 0x000fc800000001ff */
[----:B------:R-:W-:Y:S05]  /*fc30*/  RET.REL.NODEC R2 `(_ZN7cutlass13device_kernelINS_4gemm6kernel13GemmUniversalIN4cute5tupleIJiiiiEEENS1_10collective13CollectiveMmaINS1_41MainloopSm100TmaUmmaWarpSpecializedSparseILi4ELi2ELi1ENS5_IJNS4_1CILi1EEESB_SB_EEEEENS5_IJNSA_ILi128EEENSA_ILi256EEENSA_ILi64EEEEEENS_6half_tENS5_IJNS4_6LayoutINS5_IJiNS5_IJNSA_ILi2EEEiEEEiEEENS5_IJlNS5_IJSB_SK_EEElEEEEENSJ_INS5_IJNS5_IJNS5_IJNSA_ILi8EEESK_SQ_EEEiEEENS5_IJNS5_IJNSA_ILi16EEESK_NSA_ILi4EEEEEEiEEEiEEENS5_IJNS5_IJNS5_IJSE_ST_NSA_ILi2048EEEEEENSA_ILi16384EEEEEENS5_IJNS5_IJSB_NSA_ILi1024EEENSA_ILi32EEEEEElEEElEEEEEEEESI_NS5_IJlSB_lEEENS4_8TiledMMAINS4_8MMA_AtomIJNS4_27SM100_MMA_F16BF16_SS_SPARSEISI_SI_fLi128ELi256ELNS4_4UMMA5MajorE0ELS1E_0ELNS1D_7ScaleInE0ELS1F_0EEEEEENSJ_ISC_NS5_IJNSA_ILi0EEES1I_S1I_EEEEENS5_IJNS4_10UnderscoreES1L_S1L_EEEEENS4_13SM90_TMA_LOADENS4_14ComposedLayoutINS4_7SwizzleILi2ELi4ELi3EEENS4_25smem_sparse_ptr_flag_bitsILi2ELi16EEENSJ_INS5_IJNS5_IJSB_SQ_EEENS5_IJSK_S13_EEEEEENS5_IJNS5_IJS1I_SG_EEESN_EEEEEEEvNS4_8identityES1O_NS1P_INS1Q_ILi3ELi4ELi3EEENS4_18smem_ptr_flag_bitsILi16EEENSJ_INS5_IJSQ_SG_EEENS5_IJSG_SB_EEEEEEEvS21_EENS_8epilogue10collective18CollectiveEpilogueINS2A_23Sm100TmaWarpSpecializedILi3ELi2ELi32ELb1ELb0EEEJSH_NS5_IJNSJ_ISE_SB_EENSJ_IS13_SB_EEEEEfNS5_IJSB_llEEEfS2I_NS2A_6fusion15FusionCallbacksIS2E_NS2J_17LinearCombinationIffffLNS_15FloatRoundStyleE2EEESH_S2H_JEEENS4_5SM1004TMEM4LOAD26SM100_TMEM_LOAD_32dp32b32xES1O_NS1P_INS1Q_ILi2ELi5ELi2EEENS23_ILi32EEENSJ_INS5_IJS13_SU_EEENS5_IJSB_S13_EEEEEEENS4_39AutoVectorizingCopyWithAssumedAlignmentILi128EEENS4_14SM90_TMA_STOREES2Y_S30_S30_EEEvvEEEEvNT_6ParamsE) ;  /* 0xffffff0002f07950 */ /* 0x000fea0003c3ffff */
        .weak           $__internal_1_$__cuda_sm10x_tcgen05_guardrail_trap_phase_invalid_during_alloc
        .type           $__internal_1_$__cuda_sm10x_tcgen05_guardrail_trap_phase_invalid_during_alloc,@function
        .size           $__internal_1_$__cuda_sm10x_tcgen05_guardrail_trap_phase_invalid_during_alloc,($__internal_2_$__cuda_sm10x_tcgen05_guardrail_trap_unallocated_columns_being_dealloced - $__internal_1_$__cuda_sm10x_tcgen05_guardrail_trap_phase_invalid_during_alloc)
$__internal_1_$__cuda_sm10x_tcgen05_guardrail_trap_phase_invalid_during_alloc:
[----:B------:R-:W-:Y:S05]  /*fc40*/  BPT.TRAP 0x1 ;  /* 0x000000040000795c */ /* 0x000fea0000300000 */
[----:B------:R-:W-:-:S04]  /*fc50*/  MOV R3, 0x0 ;  /* 0x0000000000037802 */ /* 0x000fc80000000f00 */
[----:B------:R-:W-:Y:S05]  /*fc60*/  RET.REL.NODEC R2 `(_ZN7cutlass13device_kernelINS_4gemm6kernel13GemmUniversalIN4cute5tupleIJiiiiEEENS1_10collective13CollectiveMmaINS1_41MainloopSm100TmaUmmaWarpSpecializedSparseILi4ELi2ELi1ENS5_IJNS4_1CILi1EEESB_SB_EEEEENS5_IJNSA_ILi128EEENSA_ILi256EEENSA_ILi64EEEEEENS_6half_tENS5_IJNS4_6LayoutINS5_IJiNS5_IJNSA_ILi2EEEiEEEiEEENS5_IJlNS5_IJSB_SK_EEElEEEEENSJ_INS5_IJNS5_IJNS5_IJNSA_ILi8EEESK_SQ_EEEiEEENS5_IJNS5_IJNSA_ILi16EEESK_NSA_ILi4EEEEEEiEEEiEEENS5_IJNS5_IJNS5_IJSE_ST_NSA_ILi2048EEEEEENSA_ILi16384EEEEEENS5_IJNS5_IJSB_NSA_ILi1024EEENSA_ILi32EEEEEElEEElEEEEEEEESI_NS5_IJlSB_lEEENS4_8TiledMMAINS4_8MMA_AtomIJNS4_27SM100_MMA_F16BF16_SS_SPARSEISI_SI_fLi128ELi256ELNS4_4UMMA5MajorE0ELS1E_0ELNS1D_7ScaleInE0ELS1F_0EEEEEENSJ_ISC_NS5_IJNSA_ILi0EEES1I_S1I_EEEEENS5_IJNS4_10UnderscoreES1L_S1L_EEEEENS4_13SM90_TMA_LOADENS4_14ComposedLayoutINS4_7SwizzleILi2ELi4ELi3EEENS4_25smem_sparse_ptr_flag_bitsILi2ELi16EEENSJ_INS5_IJNS5_IJSB_SQ_EEENS5_IJSK_S13_EEEEEENS5_IJNS5_IJS1I_SG_EEESN_EEEEEEEvNS4_8identityES1O_NS1P_INS1Q_ILi3ELi4ELi3EEENS4_18smem_ptr_flag_bitsILi16EEENSJ_INS5_IJSQ_SG_EEENS5_IJSG_SB_EEEEEEEvS21_EENS_8epilogue10collective18CollectiveEpilogueINS2A_23Sm100TmaWarpSpecializedILi3ELi2ELi32ELb1ELb0EEEJSH_NS5_IJNSJ_ISE_SB_EENSJ_IS13_SB_EEEEEfNS5_IJSB_llEEEfS2I_NS2A_6fusion15FusionCallbacksIS2E_NS2J_17LinearCombinationIffffLNS_15FloatRoundStyleE2EEESH_S2H_JEEENS4_5SM1004TMEM4LOAD26SM100_TMEM_LOAD_32dp32b32xES1O_NS1P_INS1Q_ILi2ELi5ELi2EEENS23_ILi32EEENSJ_INS5_IJS13_SU_EEENS5_IJSB_S13_EEEEEEENS4_39AutoVectorizingCopyWithAssumedAlignmentILi128EEENS4_14SM90_TMA_STOREES2Y_S30_S30_EEEvvEEEEvNT_6ParamsE) ;  /* 0xffffff0002e47950 */ /* 0x000fea0003c3ffff */
        .weak           $__internal_2_$__cuda_sm10x_tcgen05_guardrail_trap_unallocated_columns_being_dealloced
        .type           $__internal_2_$__cuda_sm10x_tcgen05_guardrail_trap_unallocated_columns_being_dealloced,@function
        .size           $__internal_2_$__cuda_sm10x_tcgen05_guardrail_trap_unallocated_columns_being_dealloced,(.L_x_215 - $__internal_2_$__cuda_sm10x_tcgen05_guardrail_trap_unallocated_columns_being_dealloced)
$__internal_2_$__cuda_sm10x_tcgen05_guardrail_trap_unallocated_columns_being_dealloced:
[----:B------:R-:W-:Y:S05]  /*fc70*/  BPT.TRAP 0x1 ;  /* 0x000000040000795c */ /* 0x000fea0000300000 */
[----:B------:R-:W-:-:S04]  /*fc80*/  HFMA2 R3, -RZ, RZ, 0, 0 ;  /* 0x00000000ff037431 */ /* 0x000fc800000001ff */
[----:B------:R-:W-:Y:S05]  /*fc90*/  RET.REL.NODEC R2 `(_ZN7cutlass13device_kernelINS_4gemm6kernel13GemmUniversalIN4cute5tupleIJiiiiEEENS1_10collective13CollectiveMmaINS1_41MainloopSm100TmaUmmaWarpSpecializedSparseILi4ELi2ELi1ENS5_IJNS4_1CILi1EEESB_SB_EEEEENS5_IJNSA_ILi128EEENSA_ILi256EEENSA_ILi64EEEEEENS_6half_tENS5_IJNS4_6LayoutINS5_IJiNS5_IJNSA_ILi2EEEiEEEiEEENS5_IJlNS5_IJSB_SK_EEElEEEEENSJ_INS5_IJNS5_IJNS5_IJNSA_ILi8EEESK_SQ_EEEiEEENS5_IJNS5_IJNSA_ILi16EEESK_NSA_ILi4EEEEEEiEEEiEEENS5_IJNS5_IJNS5_IJSE_ST_NSA_ILi2048EEEEEENSA_ILi16384EEEEEENS5_IJNS5_IJSB_NSA_ILi1024EEENSA_ILi32EEEEEElEEElEEEEEEEESI_NS5_IJlSB_lEEENS4_8TiledMMAINS4_8MMA_AtomIJNS4_27SM100_MMA_F16BF16_SS_SPARSEISI_SI_fLi128ELi256ELNS4_4UMMA5MajorE0ELS1E_0ELNS1D_7ScaleInE0ELS1F_0EEEEEENSJ_ISC_NS5_IJNSA_ILi0EEES1I_S1I_EEEEENS5_IJNS4_10UnderscoreES1L_S1L_EEEEENS4_13SM90_TMA_LOADENS4_14ComposedLayoutINS4_7SwizzleILi2ELi4ELi3EEENS4_25smem_sparse_ptr_flag_bitsILi2ELi16EEENSJ_INS5_IJNS5_IJSB_SQ_EEENS5_IJSK_S13_EEEEEENS5_IJNS5_IJS1I_SG_EEESN_EEEEEEEvNS4_8identityES1O_NS1P_INS1Q_ILi3ELi4ELi3EEENS4_18smem_ptr_flag_bitsILi16EEENSJ_INS5_IJSQ_SG_EEENS5_IJSG_SB_EEEEEEEvS21_EENS_8epilogue10collective18CollectiveEpilogueINS2A_23Sm100TmaWarpSpecializedILi3ELi2ELi32ELb1ELb0EEEJSH_NS5_IJNSJ_ISE_SB_EENSJ_IS13_SB_EEEEEfNS5_IJSB_llEEEfS2I_NS2A_6fusion15FusionCallbacksIS2E_NS2J_17LinearCombinationIffffLNS_15FloatRoundStyleE2EEESH_S2H_JEEENS4_5SM1004TMEM4LOAD26SM100_TMEM_LOAD_32dp32b32xES1O_NS1P_INS1Q_ILi2ELi5ELi2EEENS23_ILi32EEENSJ_INS5_IJS13_SU_EEENS5_IJSB_S13_EEEEEEENS4_39AutoVectorizingCopyWithAssumedAlignmentILi128EEENS4_14SM90_TMA_STOREES2Y_S30_S30_EEEvvEEEEvNT_6ParamsE) ;  /* 0xffffff0002d87950 */ /* 0x000fea0003c3ffff */
.L_x_214:
[----:B------:R-:W-:-:S00]  /*fca0*/  BRA `(.L_x_214) ;  /* 0xfffffffc00fc7947 */ /* 0x000fc0000383ffff */
[----:B------:R-:W-:-:S00]  /*fcb0*/  NOP ;  /* 0x0000000000007918 */ /* 0x000fc00000000000 */
        /* <DEDUP_REMOVED lines=12> */
.L_x_215:


//--------------------- .nv.global.init           --------------------------
	.section	.nv.global.init,"aw",@progbits
.nv.global.init:
	.type		$str$27,@object
	.size		$str$27,($str$28 - $str$27)
$str$27:
        /*0000*/ 	.byte	0x28, 0x61, 0x64, 0x64, 0x72, 0x65, 0x73, 0x73, 0x20, 0x26, 0x20, 0x6d, 0x61, 0x73, 0x6b, 0x29
        /*0010*/ 	.byte	0x20, 0x3d, 0x3d, 0x20, 0x30, 0x00
	.type		$str$28,@object
	.size		$str$28,($str$26 - $str$28)
$str$28:
        /*0016*/ 	.byte	0x2f, 0x74, 0x6d, 0x70, 0x2f, 0x63, 0x75, 0x74, 0x6c, 0x61, 0x73, 0x73, 0x5f, 0x73, 0x77, 0x65
        /*0026*/ 	.byte	0x65, 0x70, 0x5f, 0x73, 0x72, 0x63, 0x2f, 0x69, 0x6e, 0x63, 0x6c, 0x75, 0x64, 0x65, 0x2f, 0x63
        /*0036*/ 	.byte	0x75, 0x74, 0x65, 0x2f, 0x70, 0x6f, 0x69, 0x6e, 0x74, 0x65, 0x72, 0x5f, 0x66, 0x6c, 0x61, 0x67
        /*0046*/ 	.byte	0x67, 0x65, 0x64, 0x2e, 0x68, 0x70, 0x70, 0x00
	.type		$str$26,@object
	.size		$str$26,($str$25 - $str$26)
$str$26:
        /*004e*/ 	.byte	0x2f, 0x74, 0x6d, 0x70, 0x2f, 0x63, 0x75, 0x74, 0x6c, 0x61, 0x73, 0x73, 0x5f, 0x73, 0x77, 0x65
        /*005e*/ 	.byte	0x65, 0x70, 0x5f, 0x73, 0x72, 0x63, 0x2f, 0x69, 0x6e, 0x63, 0x6c, 0x75, 0x64, 0x65, 0x2f, 0x63
        /*006e*/ 	.byte	0x75, 0x74, 0x65, 0x2f, 0x61, 0x74, 0x6f, 0x6d, 0x2f, 0x63, 0x6f, 0x70, 0x79, 0x5f, 0x74, 0x72
        /*007e*/ 	.byte	0x61, 0x69, 0x74, 0x73, 0x5f, 0x73, 0x6d, 0x31, 0x30, 0x30, 0x2e, 0x68, 0x70, 0x70, 0x00
	.type		$str$25,@object
	.size		$str$25,(__unnamed_1 - $str$25)
$str$25:
        /*008d*/ 	.byte	0x28, 0x28, 0x75, 0x69, 0x6e, 0x74, 0x33, 0x32, 0x5f, 0x74, 0x28, 0x74, 0x68, 0x72, 0x65, 0x61
        /*009d*/ 	.byte	0x64, 0x49, 0x64, 0x78, 0x2e, 0x78, 0x29, 0x20, 0x2f, 0x20, 0x33, 0x32, 0x29, 0x20, 0x25, 0x20
        /*00ad*/ 	.byte	0x34, 0x29, 0x20, 0x3d, 0x3d, 0x20, 0x28, 0x28, 0x28, 0x74, 0x6d, 0x65, 0x6d, 0x5f, 0x61, 0x64
        /*00bd*/ 	.byte	0x64, 0x72, 0x20, 0x3e, 0x3e, 0x20, 0x31, 0x36, 0x29, 0x20, 0x2f, 0x20, 0x33, 0x32, 0x29, 0x20
        /*00cd*/ 	.byte	0x25, 0x20, 0x34, 0x29, 0x00
	.type		__unnamed_1,@object
	.size		__unnamed_1,(__unnamed_2 - __unnamed_1)
__unnamed_1:
        /*00d2*/ 	.byte	0x61, 0x75, 0x74, 0x6f, 0x20, 0x63, 0x75, 0x74, 0x65, 0x3a, 0x3a, 0x61, 0x73, 0x5f, 0x70, 0x6f
        /* <DEDUP_REMOVED lines=23> */
        /*0252*/ 	.byte	0x3a, 0x3a, 0x43, 0x3c, 0x34, 0x30, 0x39, 0x36, 0x3e, 0x3e, 0x3e, 0x3e, 0x5d, 0x00
	.type		__unnamed_2,@object
	.size		__unnamed_2,(.L_2 - __unnamed_2)
__unnamed_2:
        /* <DEDUP_REMOVED lines=42> */
        /*0500*/ 	.byte	0x3e, 0x5d, 0x00
.L_2:


//--------------------- .nv.shared._ZN7cutlass13device_kernelINS_4gemm6kernel13GemmUniversalIN4cute5tupleIJiiiiEEENS1_10collective13CollectiveMmaINS1_41MainloopSm100TmaUmmaWarpSpecializedSparseILi4ELi2ELi1ENS5_IJNS4_1CILi1EEESB_SB_EEEEENS5_IJNSA_ILi128EEENSA_ILi256EEENSA_ILi64EEEEEENS_6half_tENS5_IJNS4_6LayoutINS5_IJiNS5_IJNSA_ILi2EEEiEEEiEEENS5_IJlNS5_IJSB_SK_EEElEEEEENSJ_INS5_IJNS5_IJNS5_IJNSA_ILi8EEESK_SQ_EEEiEEENS5_IJNS5_IJNSA_ILi16EEESK_NSA_ILi4EEEEEEiEEEiEEENS5_IJNS5_IJNS5_IJSE_ST_NSA_ILi2048EEEEEENSA_ILi16384EEEEEENS5_IJNS5_IJSB_NSA_ILi1024EEENSA_ILi32EEEEEElEEElEEEEEEEESI_NS5_IJlSB_lEEENS4_8TiledMMAINS4_8MMA_AtomIJNS4_27SM100_MMA_F16BF16_SS_SPARSEISI_SI_fLi128ELi256ELNS4_4UMMA5MajorE0ELS1E_0ELNS1D_7ScaleInE0ELS1F_0EEEEEENSJ_ISC_NS5_IJNSA_ILi0EEES1I_S1I_EEEEENS5_IJNS4_10UnderscoreES1L_S1L_EEEEENS4_13SM90_TMA_LOADENS4_14ComposedLayoutINS4_7SwizzleILi2ELi4ELi3EEENS4_25smem_sparse_ptr_flag_bitsILi2ELi16EEENSJ_INS5_IJNS5_IJSB_SQ_EEENS5_IJSK_S13_EEEEEENS5_IJNS5_IJS1I_SG_EEESN_EEEEEEEvNS4_8identityES1O_NS1P_INS1Q_ILi3ELi4ELi3EEENS4_18smem_ptr_flag_bitsILi16EEENSJ_INS5_IJSQ_SG_EEENS5_IJSG_SB_EEEEEEEvS21_EENS_8epilogue10collective18CollectiveEpilogueINS2A_23Sm100TmaWarpSpecializedILi3ELi2ELi32ELb1ELb0EEEJSH_NS5_IJNSJ_ISE_SB_EENSJ_IS13_SB_EEEEEfNS5_IJSB_llEEEfS2I_NS2A_6fusion15FusionCallbacksIS2E_NS2J_17LinearCombinationIffffLNS_15FloatRoundStyleE2EEESH_S2H_JEEENS4_5SM1004TMEM4LOAD26SM100_TMEM_LOAD_32dp32b32xES1O_NS1P_INS1Q_ILi2ELi5ELi2EEENS23_ILi32EEENSJ_INS5_IJS13_SU_EEENS5_IJSB_S13_EEEEEEENS4_39AutoVectorizingCopyWithAssumedAlignmentILi128EEENS4_14SM90_TMA_STOREES2Y_S30_S30_EEEvvEEEEvNT_6ParamsE --------------------------
	.section	.nv.shared._ZN7cutlass13device_kernelINS_4gemm6kernel13GemmUniversalIN4cute5tupleIJiiiiEEENS1_10collective13CollectiveMmaINS1_41MainloopSm100TmaUmmaWarpSpecializedSparseILi4ELi2ELi1ENS5_IJNS4_1CILi1EEESB_SB_EEEEENS5_IJNSA_ILi128EEENSA_ILi256EEENSA_ILi64EEEEEENS_6half_tENS5_IJNS4_6LayoutINS5_IJiNS5_IJNSA_ILi2EEEiEEEiEEENS5_IJlNS5_IJSB_SK_EEElEEEEENSJ_INS5_IJNS5_IJNS5_IJNSA_ILi8EEESK_SQ_EEEiEEENS5_IJNS5_IJNSA_ILi16EEESK_NSA_ILi4EEEEEEiEEEiEEENS5_IJNS5_IJNS5_IJSE_ST_NSA_ILi2048EEEEEENSA_ILi16384EEEEEENS5_IJNS5_IJSB_NSA_ILi1024EEENSA_ILi32EEEEEElEEElEEEEEEEESI_NS5_IJlSB_lEEENS4_8TiledMMAINS4_8MMA_AtomIJNS4_27SM100_MMA_F16BF16_SS_SPARSEISI_SI_fLi128ELi256ELNS4_4UMMA5MajorE0ELS1E_0ELNS1D_7ScaleInE0ELS1F_0EEEEEENSJ_ISC_NS5_IJNSA_ILi0EEES1I_S1I_EEEEENS5_IJNS4_10UnderscoreES1L_S1L_EEEEENS4_13SM90_TMA_LOADENS4_14ComposedLayoutINS4_7SwizzleILi2ELi4ELi3EEENS4_25smem_sparse_ptr_flag_bitsILi2ELi16EEENSJ_INS5_IJNS5_IJSB_SQ_EEENS5_IJSK_S13_EEEEEENS5_IJNS5_IJS1I_SG_EEESN_EEEEEEEvNS4_8identityES1O_NS1P_INS1Q_ILi3ELi4ELi3EEENS4_18smem_ptr_flag_bitsILi16EEENSJ_INS5_IJSQ_SG_EEENS5_IJSG_SB_EEEEEEEvS21_EENS_8epilogue10collective18CollectiveEpilogueINS2A_23Sm100TmaWarpSpecializedILi3ELi2ELi32ELb1ELb0EEEJSH_NS5_IJNSJ_ISE_SB_EENSJ_IS13_SB_EEEEEfNS5_IJSB_llEEEfS2I_NS2A_6fusion15FusionCallbacksIS2E_NS2J_17LinearCombinationIffffLNS_15FloatRoundStyleE2EEESH_S2H_JEEENS4_5SM1004TMEM4LOAD26SM100_TMEM_LOAD_32dp32b32xES1O_NS1P_INS1Q_ILi2ELi5ELi2EEENS23_ILi32EEENSJ_INS5_IJS13_SU_EEENS5_IJSB_S13_EEEEEEENS4_39AutoVectorizingCopyWithAssumedAlignmentILi128EEENS4_14SM90_TMA_STOREES2Y_S30_S30_EEEvvEEEEvNT_6ParamsE,"aw",@nobits
	.sectionflags	@""
	.align	16
	.zero		1024


//--------------------- .nv.shared.reserved.0     --------------------------
	.section	.nv.shared.reserved.0,"aw",@nobits
	.weak		__nv_reservedSMEM_offset_0_alias
	.size		__nv_reservedSMEM_offset_0_alias, 0, 64
	.other		__nv_reservedSMEM_offset_0_alias,@"STO_CUDA_RESERVED_SHARED STV_DEFAULT"
__nv_reservedSMEM_offset_0_alias:
	.zero		0
.nv.shared.reserved.0:
	.zero		64
	.weak		__nv_reservedSMEM_tcgen05_partition
	.type		__nv_reservedSMEM_tcgen05_partition,@object
	.size		__nv_reservedSMEM_tcgen05_partition,(.L_0 - __nv_reservedSMEM_tcgen05_partition)
__nv_reservedSMEM_tcgen05_partition:
	.zero		32
.L_0:


//--------------------- .nv.global                --------------------------
	.section	.nv.global,"aw",@nobits
.nv.global:
	.type		_ZN39_INTERNAL_17a0dc2d_4_k_cu_6ecb4142_42234cute1_E,@object
	.size		_ZN39_INTERNAL_17a0dc2d_4_k_cu_6ecb4142_42234cute1_E,(_ZN39_INTERNAL_17a0dc2d_4_k_cu_6ecb4142_42234cuda3std3__45__cpo6cbeginE - _ZN39_INTERNAL_17a0dc2d_4_k_cu_6ecb4142_42234cute1_E)
_ZN39_INTERNAL_17a0dc2d_4_k_cu_6ecb4142_42234cute1_E:
	.zero		1
	.type		_ZN39_INTERNAL_17a0dc2d_4_k_cu_6ecb4142_42234cuda3std3__45__cpo6cbeginE,@object
	.size		_ZN39_INTERNAL_17a0dc2d_4_k_cu_6ecb4142_42234cuda3std3__45__cpo6cbeginE,(_ZN39_INTERNAL_17a0dc2d_4_k_cu_6ecb4142_42234cuda3std3__48in_placeE - _ZN39_INTERNAL_17a0dc2d_4_k_cu_6ecb4142_42234cuda3std3__45__cpo6cbeginE)
_ZN39_INTERNAL_17a0dc2d_4_k_cu_6ecb4142_42234cuda3std3__45__cpo6cbeginE:
	.zero		1
	.type		_ZN39_INTERNAL_17a0dc2d_4_k_cu_6ecb4142_42234cuda3std3__48in_placeE,@object
	.size		_ZN39_INTERNAL_17a0dc2d_4_k_cu_6ecb4142_42234cuda3std3__48in_placeE,(_ZN39_INTERNAL_17a0dc2d_4_k_cu_6ecb4142_42234cuda3std6ranges3__45__cpo9iter_moveE - _ZN39_INTERNAL_17a0dc2d_4_k_cu_6ecb4142_42234cuda3std3__48in_placeE)
_ZN39_INTERNAL_17a0dc2d_4_k_cu_6ecb4142_42234cuda3std3__48in_placeE:
	.zero		1
	.type		_ZN39_INTERNAL_17a0dc2d_4_k_cu_6ecb4142_42234cuda3std6ranges3__45__cpo9iter_moveE,@object
	.size		_ZN39_INTERNAL_17a0dc2d_4_k_cu_6ecb4142_42234cuda3std6ranges3__45__cpo9iter_moveE,(_ZN39_INTERNAL_17a0dc2d_4_k_cu_6ecb4142_42234cuda3std3__45__cpo5beginE - _ZN39_INTERNAL_17a0dc2d_4_k_cu_6ecb4142_42234cuda3std6ranges3__45__cpo9iter_moveE)
_ZN39_INTERNAL_17a0dc2d_4_k_cu_6ecb4142_42234cuda3std6ranges3__45__cpo9iter_moveE:
	.zero		1
	.type		_ZN39_INTERNAL_17a0dc2d_4_k_cu_6ecb4142_42234cuda3std3__45__cpo5beginE,@object
	.size		_ZN39_INTERNAL_17a0dc2d_4_k_cu_6ecb4142_42234cuda3std3__45__cpo5beginE,(_ZN39_INTERNAL_17a0dc2d_4_k_cu_6ecb4142_42234cuda3std3__441_GLOBAL__N__17a0dc2d_4_k_cu_6ecb4142_42236ignoreE - _ZN39_INTERNAL_17a0dc2d_4_k_cu_6ecb4142_42234cuda3std3__45__cpo5beginE)
_ZN39_INTERNAL_17a0dc2d_4_k_cu_6ecb4142_42234cuda3std3__45__cpo5beginE:
	.zero		1
	.type		_ZN39_INTERNAL_17a0dc2d_4_k_cu_6ecb4142_42234cuda3std3__441_GLOBAL__N__17a0dc2d_4_k_cu_6ecb4142_42236ignoreE,@object
	.size		_ZN39_INTERNAL_17a0dc2d_4_k_cu_6ecb4142_42234cuda3std3__441_GLOBAL__N__17a0dc2d_4_k_cu_6ecb4142_42236ignoreE,(_ZN39_INTERNAL_17a0dc2d_4_k_cu_6ecb4142_42234cute7productE - _ZN39_INTERNAL_17a0dc2d_4_k_cu_6ecb4142_42234cuda3std3__441_GLOBAL__N__17a0dc2d_4_k_cu_6ecb4142_42236ignoreE)
_ZN39_INTERNAL_17a0dc2d_4_k_cu_6ecb4142_42234cuda3std3__441_GLOBAL__N__17a0dc2d_4_k_cu_6ecb4142_42236ignoreE:
	.zero		1
	.type		_ZN39_INTERNAL_17a0dc2d_4_k_cu_6ecb4142_42234cute7productE,@object
	.size		_ZN39_INTERNAL_17a0dc2d_4_k_cu_6ecb4142_42234cute7productE,(_ZN39_INTERNAL_17a0dc2d_4_k_cu_6ecb4142_42234cuda3std3__45__cpo3endE - _ZN39_INTERNAL_17a0dc2d_4_k_cu_6ecb4142_42234cute7productE)
_ZN39_INTERNAL_17a0dc2d_4_k_cu_6ecb4142_42234cute7productE:
	.zero		1
	.type		_ZN39_INTERNAL_17a0dc2d_4_k_cu_6ecb4142_42234cuda3std3__45__cpo3endE,@object
	.size		_ZN39_INTERNAL_17a0dc2d_4_k_cu_6ecb4142_42234cuda3std3__45__cpo3endE,(_ZN39_INTERNAL_17a0dc2d_4_k_cu_6ecb4142_42234cuda3std3__419piecewise_constructE - _ZN39_INTERNAL_17a0dc2d_4_k_cu_6ecb4142_42234cuda3std3__45__cpo3endE)
_ZN39_INTERNAL_17a0dc2d_4_k_cu_6ecb4142_42234cuda3std3__45__cpo3endE:
	.zero		1
	.type		_ZN39_INTERNAL_17a0dc2d_4_k_cu_6ecb4142_42234cuda3std3__419piecewise_constructE,@object
	.size		_ZN39_INTERNAL_17a0dc2d_4_k_cu_6ecb4142_42234cuda3std3__419piecewise_constructE,(_ZN39_INTERNAL_17a0dc2d_4_k_cu_6ecb4142_42234cuda3std3__45__cpo4cendE - _ZN39_INTERNAL_17a0dc2d_4_k_cu_6ecb4142_42234cuda3std3__419piecewise_constructE)
_ZN39_INTERNAL_17a0dc2d_4_k_cu_6ecb4142_42234cuda3std3__419piecewise_constructE:
	.zero		1
	.type		_ZN39_INTERNAL_17a0dc2d_4_k_cu_6ecb4142_42234cuda3std3__45__cpo4cendE,@object
	.size		_ZN39_INTERNAL_17a0dc2d_4_k_cu_6ecb4142_42234cuda3std3__45__cpo4cendE,(_ZN39_INTERNAL_17a0dc2d_4_k_cu_6ecb4142_42234cuda3std6ranges3__45__cpo4swapE - _ZN39_INTERNAL_17a0dc2d_4_k_cu_6ecb4142_42234cuda3std3__45__cpo4cendE)
_ZN39_INTERNAL_17a0dc2d_4_k_cu_6ecb4142_42234cuda3std3__45__cpo4cendE:
	.zero		1
	.type		_ZN39_INTERNAL_17a0dc2d_4_k_cu_6ecb4142_42234cuda3std6ranges3__45__cpo4swapE,@object
	.size		_ZN39_INTERNAL_17a0dc2d_4_k_cu_6ecb4142_42234cuda3std6ranges3__45__cpo4swapE,(.L_10 - _ZN39_INTERNAL_17a0dc2d_4_k_cu_6ecb4142_42234cuda3std6ranges3__45__cpo4swapE)
_ZN39_INTERNAL_17a0dc2d_4_k_cu_6ecb4142_42234cuda3std6ranges3__45__cpo4swapE:
	.zero		1
.L_10:


//--------------------- .nv.constant0._ZN7cutlass13device_kernelINS_4gemm6kernel13GemmUniversalIN4cute5tupleIJiiiiEEENS1_10collective13CollectiveMmaINS1_41MainloopSm100TmaUmmaWarpSpecializedSparseILi4ELi2ELi1ENS5_IJNS4_1CILi1EEESB_SB_EEEEENS5_IJNSA_ILi128EEENSA_ILi256EEENSA_ILi64EEEEEENS_6half_tENS5_IJNS4_6LayoutINS5_IJiNS5_IJNSA_ILi2EEEiEEEiEEENS5_IJlNS5_IJSB_SK_EEElEEEEENSJ_INS5_IJNS5_IJNS5_IJNSA_ILi8EEESK_SQ_EEEiEEENS5_IJNS5_IJNSA_ILi16EEESK_NSA_ILi4EEEEEEiEEEiEEENS5_IJNS5_IJNS5_IJSE_ST_NSA_ILi2048EEEEEENSA_ILi16384EEEEEENS5_IJNS5_IJSB_NSA_ILi1024EEENSA_ILi32EEEEEElEEElEEEEEEEESI_NS5_IJlSB_lEEENS4_8TiledMMAINS4_8MMA_AtomIJNS4_27SM100_MMA_F16BF16_SS_SPARSEISI_SI_fLi128ELi256ELNS4_4UMMA5MajorE0ELS1E_0ELNS1D_7ScaleInE0ELS1F_0EEEEEENSJ_ISC_NS5_IJNSA_ILi0EEES1I_S1I_EEEEENS5_IJNS4_10UnderscoreES1L_S1L_EEEEENS4_13SM90_TMA_LOADENS4_14ComposedLayoutINS4_7SwizzleILi2ELi4ELi3EEENS4_25smem_sparse_ptr_flag_bitsILi2ELi16EEENSJ_INS5_IJNS5_IJSB_SQ_EEENS5_IJSK_S13_EEEEEENS5_IJNS5_IJS1I_SG_EEESN_EEEEEEEvNS4_8identityES1O_NS1P_INS1Q_ILi3ELi4ELi3EEENS4_18smem_ptr_flag_bitsILi16EEENSJ_INS5_IJSQ_SG_EEENS5_IJSG_SB_EEEEEEEvS21_EENS_8epilogue10collective18CollectiveEpilogueINS2A_23Sm100TmaWarpSpecializedILi3ELi2ELi32ELb1ELb0EEEJSH_NS5_IJNSJ_ISE_SB_EENSJ_IS13_SB_EEEEEfNS5_IJSB_llEEEfS2I_NS2A_6fusion15FusionCallbacksIS2E_NS2J_17LinearCombinationIffffLNS_15FloatRoundStyleE2EEESH_S2H_JEEENS4_5SM1004TMEM4LOAD26SM100_TMEM_LOAD_32dp32b32xES1O_NS1P_INS1Q_ILi2ELi5ELi2EEENS23_ILi32EEENSJ_INS5_IJS13_SU_EEENS5_IJSB_S13_EEEEEEENS4_39AutoVectorizingCopyWithAssumedAlignmentILi128EEENS4_14SM90_TMA_STOREES2Y_S30_S30_EEEvvEEEEvNT_6ParamsE --------------------------
	.section	.nv.constant0._ZN7cutlass13device_kernelINS_4gemm6kernel13GemmUniversalIN4cute5tupleIJiiiiEEENS1_10collective13CollectiveMmaINS1_41MainloopSm100TmaUmmaWarpSpecializedSparseILi4ELi2ELi1ENS5_IJNS4_1CILi1EEESB_SB_EEEEENS5_IJNSA_ILi128EEENSA_ILi256EEENSA_ILi64EEEEEENS_6half_tENS5_IJNS4_6LayoutINS5_IJiNS5_IJNSA_ILi2EEEiEEEiEEENS5_IJlNS5_IJSB_SK_EEElEEEEENSJ_INS5_IJNS5_IJNS5_IJNSA_ILi8EEESK_SQ_EEEiEEENS5_IJNS5_IJNSA_ILi16EEESK_NSA_ILi4EEEEEEiEEEiEEENS5_IJNS5_IJNS5_IJSE_ST_NSA_ILi2048EEEEEENSA_ILi16384EEEEEENS5_IJNS5_IJSB_NSA_ILi1024EEENSA_ILi32EEEEEElEEElEEEEEEEESI_NS5_IJlSB_lEEENS4_8TiledMMAINS4_8MMA_AtomIJNS4_27SM100_MMA_F16BF16_SS_SPARSEISI_SI_fLi128ELi256ELNS4_4UMMA5MajorE0ELS1E_0ELNS1D_7ScaleInE0ELS1F_0EEEEEENSJ_ISC_NS5_IJNSA_ILi0EEES1I_S1I_EEEEENS5_IJNS4_10UnderscoreES1L_S1L_EEEEENS4_13SM90_TMA_LOADENS4_14ComposedLayoutINS4_7SwizzleILi2ELi4ELi3EEENS4_25smem_sparse_ptr_flag_bitsILi2ELi16EEENSJ_INS5_IJNS5_IJSB_SQ_EEENS5_IJSK_S13_EEEEEENS5_IJNS5_IJS1I_SG_EEESN_EEEEEEEvNS4_8identityES1O_NS1P_INS1Q_ILi3ELi4ELi3EEENS4_18smem_ptr_flag_bitsILi16EEENSJ_INS5_IJSQ_SG_EEENS5_IJSG_SB_EEEEEEEvS21_EENS_8epilogue10collective18CollectiveEpilogueINS2A_23Sm100TmaWarpSpecializedILi3ELi2ELi32ELb1ELb0EEEJSH_NS5_IJNSJ_ISE_SB_EENSJ_IS13_SB_EEEEEfNS5_IJSB_llEEEfS2I_NS2A_6fusion15FusionCallbacksIS2E_NS2J_17LinearCombinationIffffLNS_15FloatRoundStyleE2EEESH_S2H_JEEENS4_5SM1004TMEM4LOAD26SM100_TMEM_LOAD_32dp32b32xES1O_NS1P_INS1Q_ILi2ELi5ELi2EEENS23_ILi32EEENSJ_INS5_IJS13_SU_EEENS5_IJSB_S13_EEEEEEENS4_39AutoVectorizingCopyWithAssumedAlignmentILi128EEENS4_14SM90_TMA_STOREES2Y_S30_S30_EEEvvEEEEvNT_6ParamsE,"a",@progbits
	.sectionflags	@""
	.align	4
.nv.constant0._ZN7cutlass13device_kernelINS_4gemm6kernel13GemmUniversalIN4cute5tupleIJiiiiEEENS1_10collective13CollectiveMmaINS1_41MainloopSm100TmaUmmaWarpSpecializedSparseILi4ELi2ELi1ENS5_IJNS4_1CILi1EEESB_SB_EEEEENS5_IJNSA_ILi128EEENSA_ILi256EEENSA_ILi64EEEEEENS_6half_tENS5_IJNS4_6LayoutINS5_IJiNS5_IJNSA_ILi2EEEiEEEiEEENS5_IJlNS5_IJSB_SK_EEElEEEEENSJ_INS5_IJNS5_IJNS5_IJNSA_ILi8EEESK_SQ_EEEiEEENS5_IJNS5_IJNSA_ILi16EEESK_NSA_ILi4EEEEEEiEEEiEEENS5_IJNS5_IJNS5_IJSE_ST_NSA_ILi2048EEEEEENSA_ILi16384EEEEEENS5_IJNS5_IJSB_NSA_ILi1024EEENSA_ILi32EEEEEElEEElEEEEEEEESI_NS5_IJlSB_lEEENS4_8TiledMMAINS4_8MMA_AtomIJNS4_27SM100_MMA_F16BF16_SS_SPARSEISI_SI_fLi128ELi256ELNS4_4UMMA5MajorE0ELS1E_0ELNS1D_7ScaleInE0ELS1F_0EEEEEENSJ_ISC_NS5_IJNSA_ILi0EEES1I_S1I_EEEEENS5_IJNS4_10UnderscoreES1L_S1L_EEEEENS4_13SM90_TMA_LOADENS4_14ComposedLayoutINS4_7SwizzleILi2ELi4ELi3EEENS4_25smem_sparse_ptr_flag_bitsILi2ELi16EEENSJ_INS5_IJNS5_IJSB_SQ_EEENS5_IJSK_S13_EEEEEENS5_IJNS5_IJS1I_SG_EEESN_EEEEEEEvNS4_8identityES1O_NS1P_INS1Q_ILi3ELi4ELi3EEENS4_18smem_ptr_flag_bitsILi16EEENSJ_INS5_IJSQ_SG_EEENS5_IJSG_SB_EEEEEEEvS21_EENS_8epilogue10collective18CollectiveEpilogueINS2A_23Sm100TmaWarpSpecializedILi3ELi2ELi32ELb1ELb0EEEJSH_NS5_IJNSJ_ISE_SB_EENSJ_IS13_SB_EEEEEfNS5_IJSB_llEEEfS2I_NS2A_6fusion15FusionCallbacksIS2E_NS2J_17LinearCombinationIffffLNS_15FloatRoundStyleE2EEESH_S2H_JEEENS4_5SM1004TMEM4LOAD26SM100_TMEM_LOAD_32dp32b32xES1O_NS1P_INS1Q_ILi2ELi5ELi2EEENS23_ILi32EEENSJ_INS5_IJS13_SU_EEENS5_IJSB_S13_EEEEEEENS4_39AutoVectorizingCopyWithAssumedAlignmentILi128EEENS4_14SM90_TMA_STOREES2Y_S30_S30_EEEvvEEEEvNT_6ParamsE:
	.zero		3456


//--------------------- SYMBOLS --------------------------

	.type		.nv.reservedSmem.offset0,@object
	.size		.nv.reservedSmem.offset0,0x4
	.type		.nv.reservedSmem.cap,@object
	.size		.nv.reservedSmem.cap,0x4
	.type		__assertfail,@function
